	.target	sm_90a

	.elftype	@"ET_EXEC"


//--------------------- .note.nv.tkinfo           --------------------------
	.section	.note.nv.tkinfo,"",@"SHT_NOTE"
	.sectionflags	@"SHF_NOTE_NV_TKINFO"
	.tkinfo
        /*0018*/ 	.word	0x00000002
        /*0030*/ 	.string	""
        /*0030*/ 	.string	"ptxas"
        /*0030*/ 	.string	"Cuda compilation tools, release 13.0, V13.0.88"
        /*0030*/ 	.string	"Build cuda_13.0.r13.0/compiler.36424714_0"
        /*0030*/ 	.string	"-arch sm_90a -m 64 "



//--------------------- .note.nv.cuinfo           --------------------------
	.section	.note.nv.cuinfo,"",@"SHT_NOTE"
	.sectionflags	@"SHF_NOTE_NV_CUINFO"
        /*0018*/ 	.short	0x0002
        /*001a*/ 	.short	0x005a
        /*001c*/ 	.short	0x0082
	.zero		2


//--------------------- .nv.info                  --------------------------
	.section	.nv.info,"",@"SHT_CUDA_INFO"
	.align	4


	//----- nvinfo : EIATTR_REGCOUNT
	.align		4
        /*0000*/ 	.byte	0x04, 0x2f
        /*0002*/ 	.short	(.L_15 - .L_14)
	.align		4
.L_14:
        /*0004*/ 	.word	index@(_ZN7cutlass13device_kernelINS_4gemm6kernel13GemmUniversalIN4cute5tupleIJiiiiEEENS1_10collective13CollectiveMmaINS1_34MainloopSm90TmaGmmaWarpSpecializedILi3ENS5_IJNS4_1CILi2EEENSA_ILi1EEESC_EEENS1_32KernelTmaWarpSpecializedPingpongEEENS5_IJNSA_ILi64EEESG_NSA_ILi32EEEEEENS_6half_tENS5_IJlSC_lEEESJ_SK_NS4_8TiledMMAINS4_8MMA_AtomIJNS4_4SM904GMMA25MMA_64x64x16_F32F16F16_SSILNSO_5MajorE0ELSQ_0ELNSO_7ScaleInE1ELSR_1EEEEEENS4_6LayoutINS5_IJSC_SC_SC_EEENS5_IJNSA_ILi0EEESW_SW_EEEEENS5_IJNS4_10UnderscoreESZ_SZ_EEEEENS4_13SM90_TMA_LOADENS4_14ComposedLayoutINS4_7SwizzleILi2ELi4ELi3EEENS4_18smem_ptr_flag_bitsILi16EEENSU_INS5_IJNSA_ILi8EEESH_EEENS5_IJSH_SC_EEEEEEEvNS4_8identityENS4_23SM90_TMA_LOAD_MULTICASTES1C_vS1D_EENS_8epilogue10collective6detail29Sm90TmaWarpSpecializedAdapterINS1H_15DefaultEpilogueISJ_SK_SK_NS1G_6thread17LinearCombinationISJ_Li1EffLNS1L_9ScaleType4KindE0ELNS_15FloatRoundStyleE2ESJ_EENS1_15EpilogueDefaultEEEEEvvEEEEvNT_6ParamsE)
        /*0008*/ 	.word	0x000000a8


	//----- nvinfo : EIATTR_FRAME_SIZE
	.align		4
.L_15:
        /*000c*/ 	.byte	0x04, 0x11
        /*000e*/ 	.short	(.L_17 - .L_16)
	.align		4
.L_16:
        /*0010*/ 	.word	index@(_ZN7cutlass13device_kernelINS_4gemm6kernel13GemmUniversalIN4cute5tupleIJiiiiEEENS1_10collective13CollectiveMmaINS1_34MainloopSm90TmaGmmaWarpSpecializedILi3ENS5_IJNS4_1CILi2EEENSA_ILi1EEESC_EEENS1_32KernelTmaWarpSpecializedPingpongEEENS5_IJNSA_ILi64EEESG_NSA_ILi32EEEEEENS_6half_tENS5_IJlSC_lEEESJ_SK_NS4_8TiledMMAINS4_8MMA_AtomIJNS4_4SM904GMMA25MMA_64x64x16_F32F16F16_SSILNSO_5MajorE0ELSQ_0ELNSO_7ScaleInE1ELSR_1EEEEEENS4_6LayoutINS5_IJSC_SC_SC_EEENS5_IJNSA_ILi0EEESW_SW_EEEEENS5_IJNS4_10UnderscoreESZ_SZ_EEEEENS4_13SM90_TMA_LOADENS4_14ComposedLayoutINS4_7SwizzleILi2ELi4ELi3EEENS4_18smem_ptr_flag_bitsILi16EEENSU_INS5_IJNSA_ILi8EEESH_EEENS5_IJSH_SC_EEEEEEEvNS4_8identityENS4_23SM90_TMA_LOAD_MULTICASTES1C_vS1D_EENS_8epilogue10collective6detail29Sm90TmaWarpSpecializedAdapterINS1H_15DefaultEpilogueISJ_SK_SK_NS1G_6thread17LinearCombinationISJ_Li1EffLNS1L_9ScaleType4KindE0ELNS_15FloatRoundStyleE2ESJ_EENS1_15EpilogueDefaultEEEEEvvEEEEvNT_6ParamsE)
        /*0014*/ 	.word	0x00000008


	//----- nvinfo : EIATTR_MIN_STACK_SIZE
	.align		4
.L_17:
        /*0018*/ 	.byte	0x04, 0x12
        /*001a*/ 	.short	(.L_19 - .L_18)
	.align		4
.L_18:
        /*001c*/ 	.word	index@(_ZN7cutlass13device_kernelINS_4gemm6kernel13GemmUniversalIN4cute5tupleIJiiiiEEENS1_10collective13CollectiveMmaINS1_34MainloopSm90TmaGmmaWarpSpecializedILi3ENS5_IJNS4_1CILi2EEENSA_ILi1EEESC_EEENS1_32KernelTmaWarpSpecializedPingpongEEENS5_IJNSA_ILi64EEESG_NSA_ILi32EEEEEENS_6half_tENS5_IJlSC_lEEESJ_SK_NS4_8TiledMMAINS4_8MMA_AtomIJNS4_4SM904GMMA25MMA_64x64x16_F32F16F16_SSILNSO_5MajorE0ELSQ_0ELNSO_7ScaleInE1ELSR_1EEEEEENS4_6LayoutINS5_IJSC_SC_SC_EEENS5_IJNSA_ILi0EEESW_SW_EEEEENS5_IJNS4_10UnderscoreESZ_SZ_EEEEENS4_13SM90_TMA_LOADENS4_14ComposedLayoutINS4_7SwizzleILi2ELi4ELi3EEENS4_18smem_ptr_flag_bitsILi16EEENSU_INS5_IJNSA_ILi8EEESH_EEENS5_IJSH_SC_EEEEEEEvNS4_8identityENS4_23SM90_TMA_LOAD_MULTICASTES1C_vS1D_EENS_8epilogue10collective6detail29Sm90TmaWarpSpecializedAdapterINS1H_15DefaultEpilogueISJ_SK_SK_NS1G_6thread17LinearCombinationISJ_Li1EffLNS1L_9ScaleType4KindE0ELNS_15FloatRoundStyleE2ESJ_EENS1_15EpilogueDefaultEEEEEvvEEEEvNT_6ParamsE)
        /*0020*/ 	.word	0x00000008
.L_19:


//--------------------- .nv.compat                --------------------------
	.section	.nv.compat,"",@"SHT_CUDA_COMPAT_INFO"
	.align	4
        /*0000*/ 	.byte	0x02, 0x09, 0x01, 0x00, 0x02, 0x02, 0x04, 0x00, 0x02, 0x05, 0x05, 0x00, 0x03, 0x07, 0x01, 0x01
        /*0010*/ 	.byte	0x02, 0x03, 0x01, 0x00, 0x02, 0x06, 0x01, 0x00, 0x04, 0x0b, 0x08, 0x00, 0x00, 0x00, 0x00, 0x00
        /*0020*/ 	.byte	0x00, 0x00, 0x00, 0x00


//--------------------- .nv.info._ZN7cutlass13device_kernelINS_4gemm6kernel13GemmUniversalIN4cute5tupleIJiiiiEEENS1_10collective13CollectiveMmaINS1_34MainloopSm90TmaGmmaWarpSpecializedILi3ENS5_IJNS4_1CILi2EEENSA_ILi1EEESC_EEENS1_32KernelTmaWarpSpecializedPingpongEEENS5_IJNSA_ILi64EEESG_NSA_ILi32EEEEEENS_6half_tENS5_IJlSC_lEEESJ_SK_NS4_8TiledMMAINS4_8MMA_AtomIJNS4_4SM904GMMA25MMA_64x64x16_F32F16F16_SSILNSO_5MajorE0ELSQ_0ELNSO_7ScaleInE1ELSR_1EEEEEENS4_6LayoutINS5_IJSC_SC_SC_EEENS5_IJNSA_ILi0EEESW_SW_EEEEENS5_IJNS4_10UnderscoreESZ_SZ_EEEEENS4_13SM90_TMA_LOADENS4_14ComposedLayoutINS4_7SwizzleILi2ELi4ELi3EEENS4_18smem_ptr_flag_bitsILi16EEENSU_INS5_IJNSA_ILi8EEESH_EEENS5_IJSH_SC_EEEEEEEvNS4_8identityENS4_23SM90_TMA_LOAD_MULTICASTES1C_vS1D_EENS_8epilogue10collective6detail29Sm90TmaWarpSpecializedAdapterINS1H_15DefaultEpilogueISJ_SK_SK_NS1G_6thread17LinearCombinationISJ_Li1EffLNS1L_9ScaleType4KindE0ELNS_15FloatRoundStyleE2ESJ_EENS1_15EpilogueDefaultEEEEEvvEEEEvNT_6ParamsE --------------------------
	.section	.nv.info._ZN7cutlass13device_kernelINS_4gemm6kernel13GemmUniversalIN4cute5tupleIJiiiiEEENS1_10collective13CollectiveMmaINS1_34MainloopSm90TmaGmmaWarpSpecializedILi3ENS5_IJNS4_1CILi2EEENSA_ILi1EEESC_EEENS1_32KernelTmaWarpSpecializedPingpongEEENS5_IJNSA_ILi64EEESG_NSA_ILi32EEEEEENS_6half_tENS5_IJlSC_lEEESJ_SK_NS4_8TiledMMAINS4_8MMA_AtomIJNS4_4SM904GMMA25MMA_64x64x16_F32F16F16_SSILNSO_5MajorE0ELSQ_0ELNSO_7ScaleInE1ELSR_1EEEEEENS4_6LayoutINS5_IJSC_SC_SC_EEENS5_IJNSA_ILi0EEESW_SW_EEEEENS5_IJNS4_10UnderscoreESZ_SZ_EEEEENS4_13SM90_TMA_LOADENS4_14ComposedLayoutINS4_7SwizzleILi2ELi4ELi3EEENS4_18smem_ptr_flag_bitsILi16EEENSU_INS5_IJNSA_ILi8EEESH_EEENS5_IJSH_SC_EEEEEEEvNS4_8identityENS4_23SM90_TMA_LOAD_MULTICASTES1C_vS1D_EENS_8epilogue10collective6detail29Sm90TmaWarpSpecializedAdapterINS1H_15DefaultEpilogueISJ_SK_SK_NS1G_6thread17LinearCombinationISJ_Li1EffLNS1L_9ScaleType4KindE0ELNS_15FloatRoundStyleE2ESJ_EENS1_15EpilogueDefaultEEEEEvvEEEEvNT_6ParamsE,"",@"SHT_CUDA_INFO"
	.sectionflags	@""
	.align	4


	//----- nvinfo : EIATTR_CUDA_API_VERSION
	.align		4
        /*0000*/ 	.byte	0x04, 0x37
        /*0002*/ 	.short	(.L_21 - .L_20)
.L_20:
        /*0004*/ 	.word	0x00000082


	//----- nvinfo : EIATTR_KPARAM_INFO
	.align		4
.L_21:
        /*0008*/ 	.byte	0x04, 0x17
        /*000a*/ 	.short	(.L_23 - .L_22)
.L_22:
        /*000c*/ 	.word	0x00000000
        /*0010*/ 	.short	0x0000
        /*0012*/ 	.short	0x0070
        /*0014*/ 	.byte	0x00, 0xf0, 0x01, 0x10


	//----- nvinfo : EIATTR_SPARSE_MMA_MASK
	.align		4
.L_23:
        /*0018*/ 	.byte	0x03, 0x50
        /*001a*/ 	.short	0x0000


	//----- nvinfo : EIATTR_MAXREG_COUNT
	.align		4
        /*001c*/ 	.byte	0x03, 0x1b
        /*001e*/ 	.short	0x00a8


	//----- nvinfo : EIATTR_NUM_BARRIERS
	.align		4
        /*0020*/ 	.byte	0x02, 0x4c
        /*0022*/ 	.byte	0x01
	.zero		1


	//----- nvinfo : EIATTR_EXTERNS
	.align		4
        /*0024*/ 	.byte	0x04, 0x0f
        /*0026*/ 	.short	(.L_25 - .L_24)


	//   ....[0]....
	.align		4
.L_24:
        /*0028*/ 	.word	index@(__assertfail)


	//----- nvinfo : EIATTR_ANNOTATIONS
	.align		4
.L_25:
        /*002c*/ 	.byte	0x04, 0x55
        /*002e*/ 	.short	(.L_27 - .L_26)


	//   ....[0]....
.L_26:
        /*0030*/ 	.word	0x00000001
        /*0034*/ 	.byte	0x90, 0x0d, 0x00, 0x00, 0x01, 0x00, 0x00, 0x00, 0x80, 0x43, 0x00, 0x00, 0x01, 0x00, 0x00, 0x00
        /*0044*/ 	.byte	0x00, 0x50, 0x00, 0x00


	//----- nvinfo : EIATTR_MERCURY_ISA_VERSION
	.align		4
.L_27:
        /*0048*/ 	.byte	0x03, 0x5f
        /*004a*/ 	.short	0x0101


	//----- nvinfo : EIATTR_INT_WARP_WIDE_INSTR_OFFSETS
	.align		4
        /*004c*/ 	.byte	0x04, 0x31
        /*004e*/ 	.short	(.L_29 - .L_28)


	//   ....[0]....
.L_28:
        /*0050*/ 	.word	0x00000510


	//   ....[1]....
        /*0054*/ 	.word	0x00000540


	//   ....[2]....
        /*0058*/ 	.word	0x00000580


	//   ....[3]....
        /*005c*/ 	.word	0x000006b0


	//   ....[4]....
        /*0060*/ 	.word	0x000006c0


	//   ....[5]....
        /*0064*/ 	.word	0x000006d0


	//   ....[6]....
        /*0068*/ 	.word	0x00000770


	//   ....[7]....
        /*006c*/ 	.word	0x000007b0


	//   ....[8]....
        /*0070*/ 	.word	0x00001e00


	//----- nvinfo : EIATTR_COOP_GROUP_MASK_REGIDS
	.align		4
.L_29:
        /*0074*/ 	.byte	0x04, 0x29
        /*0076*/ 	.short	(.L_31 - .L_30)


	//   ....[0]....
.L_30:
        /*0078*/ 	.word	0xffffffff


	//   ....[1]....
        /*007c*/ 	.word	0xffffffff


	//   ....[2]....
        /*0080*/ 	.word	0xffffffff


	//   ....[3]....
        /*0084*/ 	.word	0xffffffff


	//   ....[4]....
        /*0088*/ 	.word	0xffffffff


	//   ....[5]....
        /*008c*/ 	.word	0xffffffff


	//   ....[6]....
        /*0090*/ 	.word	0xffffffff


	//----- nvinfo : EIATTR_COOP_GROUP_INSTR_OFFSETS
	.align		4
.L_31:
        /*0094*/ 	.byte	0x04, 0x28
        /*0096*/ 	.short	(.L_33 - .L_32)


	//   ....[0]....
.L_32:
        /*0098*/ 	.word	0x00000070


	//   ....[1]....
        /*009c*/ 	.word	0x00000080


	//   ....[2]....
        /*00a0*/ 	.word	0x00000140


	//   ....[3]....
        /*00a4*/ 	.word	0x000002d0


	//   ....[4]....
        /*00a8*/ 	.word	0x00000310


	//   ....[5]....
        /*00ac*/ 	.word	0x000006f0


	//   ....[6]....
        /*00b0*/ 	.word	0x00000930


	//----- nvinfo : EIATTR_REG_RECONFIG
	.align		4
.L_33:
        /*00b4*/ 	.byte	0x01, 0x54
	.zero		2


	//----- nvinfo : EIATTR_SYSCALL_OFFSETS
	.align		4
        /*00b8*/ 	.byte	0x04, 0x46
        /*00ba*/ 	.short	(.L_35 - .L_34)


	//   ....[0]....
.L_34:
        /*00bc*/ 	.word	0x00001840


	//----- nvinfo : EIATTR_MBARRIER_INSTR_OFFSETS
	.align		4
.L_35:
        /*00c0*/ 	.byte	0x04, 0x39
        /*00c2*/ 	.short	(.L_37 - .L_36)


	//   ....[0]....
.L_36:
        /*00c4*/ 	.word	0x00000260
        /*00c8*/ 	.word	0x000000ff
        /*00cc*/ 	.word	0x00000000
        /*00d0*/ 	.short	0x0100
        /*00d2*/ 	.byte	0x08
	.zero		1


	//   ....[1]....
        /*00d4*/ 	.word	0x00000270
        /*00d8*/ 	.word	0x000000ff
        /*00dc*/ 	.word	0x00000018
        /*00e0*/ 	.short	0x0100
        /*00e2*/ 	.byte	0x08
	.zero		1


	//   ....[2]....
        /*00e4*/ 	.word	0x00000280
        /*00e8*/ 	.word	0x000000ff
        /*00ec*/ 	.word	0x00000008
        /*00f0*/ 	.short	0x0100
        /*00f2*/ 	.byte	0x08
	.zero		1


	//   ....[3]....
        /*00f4*/ 	.word	0x00000290
        /*00f8*/ 	.word	0x000000ff
        /*00fc*/ 	.word	0x00000020
        /*0100*/ 	.short	0x0100
        /*0102*/ 	.byte	0x08
	.zero		1


	//   ....[4]....
        /*0104*/ 	.word	0x000002a0
        /*0108*/ 	.word	0x000000ff
        /*010c*/ 	.word	0x00000010
        /*0110*/ 	.short	0x0100
        /*0112*/ 	.byte	0x08
	.zero		1


	//   ....[5]....
        /*0114*/ 	.word	0x000002b0
        /*0118*/ 	.word	0x000000ff
        /*011c*/ 	.word	0x00000028
        /*0120*/ 	.short	0x0100
        /*0122*/ 	.byte	0x08
	.zero		1


	//   ....[6]....
        /*0124*/ 	.word	0x000007e0
        /*0128*/ 	.word	0x000000ff
        /*012c*/ 	.word	0x00000060
        /*0130*/ 	.short	0x0100
        /*0132*/ 	.byte	0x08
	.zero		1


	//   ....[7]....
        /*0134*/ 	.word	0x00000870
        /*0138*/ 	.word	0x000000ff
        /*013c*/ 	.word	0x00000068
        /*0140*/ 	.short	0x0100
        /*0142*/ 	.byte	0x08
	.zero		1


	//   ....[8]....
        /*0144*/ 	.word	0x000008b0
        /*0148*/ 	.word	0x000000ff
        /*014c*/ 	.word	0x00000040
        /*0150*/ 	.short	0x0100
        /*0152*/ 	.byte	0x09
	.zero		1


	//   ....[9]....
        /*0154*/ 	.word	0x000008c0
        /*0158*/ 	.word	0x000000ff
        /*015c*/ 	.word	0x00000048
        /*0160*/ 	.short	0x0100
        /*0162*/ 	.byte	0x09
	.zero		1


	//   ....[10]....
        /*0164*/ 	.word	0x000008d0
        /*0168*/ 	.word	0x000000ff
        /*016c*/ 	.word	0x00000050
        /*0170*/ 	.short	0x0100
        /*0172*/ 	.byte	0x09
	.zero		1


	//   ....[11]....
        /*0174*/ 	.word	0x000008e0
        /*0178*/ 	.word	0x000000ff
        /*017c*/ 	.word	0x00000058
        /*0180*/ 	.short	0x0100
        /*0182*/ 	.byte	0x09
	.zero		1


	//   ....[12]....
        /*0184*/ 	.word	0x00001720
        /*0188*/ 	.word	0x0000003f
        /*018c*/ 	.word	0x00000000
        /*0190*/ 	.short	0x010a
        /*0192*/ 	.byte	0x2a
	.zero		1


	//   ....[13]....
        /*0194*/ 	.word	0x000018c0
        /*0198*/ 	.word	0x00000003
        /*019c*/ 	.word	0x00000000
        /*01a0*/ 	.short	0x010a
        /*01a2*/ 	.byte	0x3f
	.zero		1


	//   ....[14]....
        /*01a4*/ 	.word	0x00001900
        /*01a8*/ 	.word	0x00000003
        /*01ac*/ 	.word	0x00000000
        /*01b0*/ 	.short	0x010a
        /*01b2*/ 	.byte	0x3f
	.zero		1


	//   ....[15]....
        /*01b4*/ 	.word	0x00001b00
        /*01b8*/ 	.word	0x000000ff
        /*01bc*/ 	.word	0x00000000
        /*01c0*/ 	.short	0x010a
        /*01c2*/ 	.byte	0x04
	.zero		1


	//   ....[16]....
        /*01c4*/ 	.word	0x00001b40
        /*01c8*/ 	.word	0x000000ff
        /*01cc*/ 	.word	0x00000000
        /*01d0*/ 	.short	0x010a
        /*01d2*/ 	.byte	0x04
	.zero		1


	//   ....[17]....
        /*01d4*/ 	.word	0x00001ca0
        /*01d8*/ 	.word	0x00000005
        /*01dc*/ 	.word	0x00000000
        /*01e0*/ 	.short	0x0101
        /*01e2*/ 	.byte	0x3f
	.zero		1


	//   ....[18]....
        /*01e4*/ 	.word	0x00001da0
        /*01e8*/ 	.word	0x00000040
        /*01ec*/ 	.word	0x00000000
        /*01f0*/ 	.short	0x0101
        /*01f2*/ 	.byte	0x2f
	.zero		1


	//   ....[19]....
        /*01f4*/ 	.word	0x00001ea0
        /*01f8*/ 	.word	0x00000003
        /*01fc*/ 	.word	0x00000000
        /*0200*/ 	.short	0x0101
        /*0202*/ 	.byte	0x3f
	.zero		1


	//   ....[20]....
        /*0204*/ 	.word	0x00001f60
        /*0208*/ 	.word	0x0000003f
        /*020c*/ 	.word	0x00000010
        /*0210*/ 	.short	0x010a
        /*0212*/ 	.byte	0x2a
	.zero		1


	//   ....[21]....
        /*0214*/ 	.word	0x000043a0
        /*0218*/ 	.word	0x00000042
        /*021c*/ 	.word	0x00000000
        /*0220*/ 	.short	0x0101
        /*0222*/ 	.byte	0x2f
	.zero		1


	//   ....[22]....
        /*0224*/ 	.word	0x00004d50
        /*0228*/ 	.word	0x0000000c
        /*022c*/ 	.word	0x00000018
        /*0230*/ 	.short	0x010a
        /*0232*/ 	.byte	0x3f
	.zero		1


	//   ....[23]....
        /*0234*/ 	.word	0x00005110
        /*0238*/ 	.word	0x00000004
        /*023c*/ 	.word	0x00000068
        /*0240*/ 	.short	0x0101
        /*0242*/ 	.byte	0x3f
	.zero		1


	//   ....[24]....
        /*0244*/ 	.word	0x000058a0
        /*0248*/ 	.word	0x00000007
        /*024c*/ 	.word	0x00000000
        /*0250*/ 	.short	0x010a
        /*0252*/ 	.byte	0x3f
	.zero		1


	//   ....[25]....
        /*0254*/ 	.word	0x00005920
        /*0258*/ 	.word	0x00000009
        /*025c*/ 	.word	0x00000000
        /*0260*/ 	.short	0x010a
        /*0262*/ 	.byte	0x3f
	.zero		1


	//   ....[26]....
        /*0264*/ 	.word	0x000059b0
        /*0268*/ 	.word	0x00000003
        /*026c*/ 	.word	0x00000000
        /*0270*/ 	.short	0x010a
        /*0272*/ 	.byte	0x3f
	.zero		1


	//   ....[27]....
        /*0274*/ 	.word	0x00005a10
        /*0278*/ 	.word	0x00000041
        /*027c*/ 	.word	0x00000000
        /*0280*/ 	.short	0x010a
        /*0282*/ 	.byte	0x3f
	.zero		1


	//   ....[28]....
        /*0284*/ 	.word	0x00005a60
        /*0288*/ 	.word	0x00000003
        /*028c*/ 	.word	0x00000000
        /*0290*/ 	.short	0x010a
        /*0292*/ 	.byte	0x3f
	.zero		1


	//   ....[29]....
        /*0294*/ 	.word	0x00005ac0
        /*0298*/ 	.word	0x00000005
        /*029c*/ 	.word	0x00000000
        /*02a0*/ 	.short	0x010a
        /*02a2*/ 	.byte	0x3f
	.zero		1


	//   ....[30]....
        /*02a4*/ 	.word	0x00005b10
        /*02a8*/ 	.word	0x00000041
        /*02ac*/ 	.word	0x00000010
        /*02b0*/ 	.short	0x010a
        /*02b2*/ 	.byte	0x3f
	.zero		1


	//   ....[31]....
        /*02b4*/ 	.word	0x00005be0
        /*02b8*/ 	.word	0x0000000c
        /*02bc*/ 	.word	0x00000018
        /*02c0*/ 	.short	0x010a
        /*02c2*/ 	.byte	0x3f
	.zero		1


	//   ....[32]....
        /*02c4*/ 	.word	0x00005cb0
        /*02c8*/ 	.word	0x00000007
        /*02cc*/ 	.word	0x00000000
        /*02d0*/ 	.short	0x010a
        /*02d2*/ 	.byte	0x3f
	.zero		1


	//   ....[33]....
        /*02d4*/ 	.word	0x00005d00
        /*02d8*/ 	.word	0x00000009
        /*02dc*/ 	.word	0x00000000
        /*02e0*/ 	.short	0x010a
        /*02e2*/ 	.byte	0x3f
	.zero		1


	//----- nvinfo : EIATTR_NUM_MBARRIERS
	.align		4
.L_37:
        /*02e4*/ 	.byte	0x03, 0x38
        /*02e6*/ 	.short	0x000c


	//----- nvinfo : EIATTR_EXIT_INSTR_OFFSETS
	.align		4
        /*02e8*/ 	.byte	0x04, 0x1c
        /*02ea*/ 	.short	(.L_39 - .L_38)


	//   ....[0]....
.L_38:
        /*02ec*/ 	.word	0x000013d0


	//   ....[1]....
        /*02f0*/ 	.word	0x00001430


	//   ....[2]....
        /*02f4*/ 	.word	0x00004a30


	//   ....[3]....
        /*02f8*/ 	.word	0x00004a60


	//   ....[4]....
        /*02fc*/ 	.word	0x00005a00


	//----- nvinfo : EIATTR_MAX_THREADS
	.align		4
.L_39:
        /*0300*/ 	.byte	0x04, 0x05
        /*0302*/ 	.short	(.L_41 - .L_40)
.L_40:
        /*0304*/ 	.word	0x00000180
        /*0308*/ 	.word	0x00000001
        /*030c*/ 	.word	0x00000001


	//----- nvinfo : EIATTR_CRS_STACK_SIZE
	.align		4
.L_41:
        /*0310*/ 	.byte	0x04, 0x1e
        /*0312*/ 	.short	(.L_43 - .L_42)
.L_42:
        /*0314*/ 	.word	0x00000000


	//----- nvinfo : EIATTR_CBANK_PARAM_SIZE
	.align		4
.L_43:
        /*0318*/ 	.byte	0x03, 0x19
        /*031a*/ 	.short	0x0470


	//----- nvinfo : EIATTR_PARAM_CBANK
	.align		4
        /*031c*/ 	.byte	0x04, 0x0a
        /*031e*/ 	.short	(.L_45 - .L_44)
	.align		4
.L_44:
        /*0320*/ 	.word	index@(.nv.constant0._ZN7cutlass13device_kernelINS_4gemm6kernel13GemmUniversalIN4cute5tupleIJiiiiEEENS1_10collective13CollectiveMmaINS1_34MainloopSm90TmaGmmaWarpSpecializedILi3ENS5_IJNS4_1CILi2EEENSA_ILi1EEESC_EEENS1_32KernelTmaWarpSpecializedPingpongEEENS5_IJNSA_ILi64EEESG_NSA_ILi32EEEEEENS_6half_tENS5_IJlSC_lEEESJ_SK_NS4_8TiledMMAINS4_8MMA_AtomIJNS4_4SM904GMMA25MMA_64x64x16_F32F16F16_SSILNSO_5MajorE0ELSQ_0ELNSO_7ScaleInE1ELSR_1EEEEEENS4_6LayoutINS5_IJSC_SC_SC_EEENS5_IJNSA_ILi0EEESW_SW_EEEEENS5_IJNS4_10UnderscoreESZ_SZ_EEEEENS4_13SM90_TMA_LOADENS4_14ComposedLayoutINS4_7SwizzleILi2ELi4ELi3EEENS4_18smem_ptr_flag_bitsILi16EEENSU_INS5_IJNSA_ILi8EEESH_EEENS5_IJSH_SC_EEEEEEEvNS4_8identityENS4_23SM90_TMA_LOAD_MULTICASTES1C_vS1D_EENS_8epilogue10collective6detail29Sm90TmaWarpSpecializedAdapterINS1H_15DefaultEpilogueISJ_SK_SK_NS1G_6thread17LinearCombinationISJ_Li1EffLNS1L_9ScaleType4KindE0ELNS_15FloatRoundStyleE2ESJ_EENS1_15EpilogueDefaultEEEEEvvEEEEvNT_6ParamsE)
        /*0324*/ 	.short	0x0210
        /*0326*/ 	.short	0x0470


	//----- nvinfo : EIATTR_SW_WAR
	.align		4
.L_45:
        /*0328*/ 	.byte	0x04, 0x36
        /*032a*/ 	.short	(.L_47 - .L_46)
.L_46:
        /*032c*/ 	.word	0x00000008
.L_47:


//--------------------- .nv.callgraph             --------------------------
	.section	.nv.callgraph,"",@"SHT_CUDA_CALLGRAPH"
	.align	4
	.sectionentsize	8
	.align		4
        /*0000*/ 	.word	0x00000000
	.align		4
        /*0004*/ 	.word	0xffffffff
	.align		4
        /*0008*/ 	.word	index@(_ZN7cutlass13device_kernelINS_4gemm6kernel13GemmUniversalIN4cute5tupleIJiiiiEEENS1_10collective13CollectiveMmaINS1_34MainloopSm90TmaGmmaWarpSpecializedILi3ENS5_IJNS4_1CILi2EEENSA_ILi1EEESC_EEENS1_32KernelTmaWarpSpecializedPingpongEEENS5_IJNSA_ILi64EEESG_NSA_ILi32EEEEEENS_6half_tENS5_IJlSC_lEEESJ_SK_NS4_8TiledMMAINS4_8MMA_AtomIJNS4_4SM904GMMA25MMA_64x64x16_F32F16F16_SSILNSO_5MajorE0ELSQ_0ELNSO_7ScaleInE1ELSR_1EEEEEENS4_6LayoutINS5_IJSC_SC_SC_EEENS5_IJNSA_ILi0EEESW_SW_EEEEENS5_IJNS4_10UnderscoreESZ_SZ_EEEEENS4_13SM90_TMA_LOADENS4_14ComposedLayoutINS4_7SwizzleILi2ELi4ELi3EEENS4_18smem_ptr_flag_bitsILi16EEENSU_INS5_IJNSA_ILi8EEESH_EEENS5_IJSH_SC_EEEEEEEvNS4_8identityENS4_23SM90_TMA_LOAD_MULTICASTES1C_vS1D_EENS_8epilogue10collective6detail29Sm90TmaWarpSpecializedAdapterINS1H_15DefaultEpilogueISJ_SK_SK_NS1G_6thread17LinearCombinationISJ_Li1EffLNS1L_9ScaleType4KindE0ELNS_15FloatRoundStyleE2ESJ_EENS1_15EpilogueDefaultEEEEEvvEEEEvNT_6ParamsE)
	.align		4
        /*000c*/ 	.word	index@(__assertfail)
	.align		4
        /*0010*/ 	.word	0x00000000
	.align		4
        /*0014*/ 	.word	0xfffffffe
	.align		4
        /*0018*/ 	.word	0x00000000
	.align		4
        /*001c*/ 	.word	0xfffffffd
	.align		4
        /*0020*/ 	.word	0x00000000
	.align		4
        /*0024*/ 	.word	0xfffffffc


//--------------------- .nv.constant4             --------------------------
	.section	.nv.constant4,"a",@progbits
	.align	8
	.align		8
.nv.constant4:
        /*0000*/ 	.dword	__assertfail
	.align		8
        /*0008*/ 	.dword	__unnamed_1
	.align		8
        /*0010*/ 	.dword	_ZN39_INTERNAL_6c153fa0_4_k_cu_d9be056f_35874cuda3std3__45__cpo5beginE
	.align		8
        /*0018*/ 	.dword	_ZN39_INTERNAL_6c153fa0_4_k_cu_d9be056f_35874cuda3std3__45__cpo3endE
	.align		8
        /*0020*/ 	.dword	_ZN39_INTERNAL_6c153fa0_4_k_cu_d9be056f_35874cuda3std3__45__cpo6cbeginE
	.align		8
        /*0028*/ 	.dword	_ZN39_INTERNAL_6c153fa0_4_k_cu_d9be056f_35874cuda3std3__45__cpo4cendE
	.align		8
        /*0030*/ 	.dword	_ZN39_INTERNAL_6c153fa0_4_k_cu_d9be056f_35874cuda3std3__441_GLOBAL__N__6c153fa0_4_k_cu_d9be056f_35876ignoreE
	.align		8
        /*0038*/ 	.dword	_ZN39_INTERNAL_6c153fa0_4_k_cu_d9be056f_35874cuda3std3__419piecewise_constructE
	.align		8
        /*0040*/ 	.dword	_ZN39_INTERNAL_6c153fa0_4_k_cu_d9be056f_35874cuda3std3__48in_placeE
	.align		8
        /*0048*/ 	.dword	_ZN39_INTERNAL_6c153fa0_4_k_cu_d9be056f_35874cuda3std6ranges3__45__cpo4swapE
	.align		8
        /*0050*/ 	.dword	_ZN39_INTERNAL_6c153fa0_4_k_cu_d9be056f_35874cuda3std6ranges3__45__cpo9iter_moveE
	.align		8
        /*0058*/ 	.dword	_ZN39_INTERNAL_6c153fa0_4_k_cu_d9be056f_35874cute7productE
	.align		8
        /*0060*/ 	.dword	_ZN39_INTERNAL_6c153fa0_4_k_cu_d9be056f_35874cute1_E
	.align		8
        /*0068*/ 	.dword	$str$22
	.align		8
        /*0070*/ 	.dword	$str$23


//--------------------- .text._ZN7cutlass13device_kernelINS_4gemm6kernel13GemmUniversalIN4cute5tupleIJiiiiEEENS1_10collective13CollectiveMmaINS1_34MainloopSm90TmaGmmaWarpSpecializedILi3ENS5_IJNS4_1CILi2EEENSA_ILi1EEESC_EEENS1_32KernelTmaWarpSpecializedPingpongEEENS5_IJNSA_ILi64EEESG_NSA_ILi32EEEEEENS_6half_tENS5_IJlSC_lEEESJ_SK_NS4_8TiledMMAINS4_8MMA_AtomIJNS4_4SM904GMMA25MMA_64x64x16_F32F16F16_SSILNSO_5MajorE0ELSQ_0ELNSO_7ScaleInE1ELSR_1EEEEEENS4_6LayoutINS5_IJSC_SC_SC_EEENS5_IJNSA_ILi0EEESW_SW_EEEEENS5_IJNS4_10UnderscoreESZ_SZ_EEEEENS4_13SM90_TMA_LOADENS4_14ComposedLayoutINS4_7SwizzleILi2ELi4ELi3EEENS4_18smem_ptr_flag_bitsILi16EEENSU_INS5_IJNSA_ILi8EEESH_EEENS5_IJSH_SC_EEEEEEEvNS4_8identityENS4_23SM90_TMA_LOAD_MULTICASTES1C_vS1D_EENS_8epilogue10collective6detail29Sm90TmaWarpSpecializedAdapterINS1H_15DefaultEpilogueISJ_SK_SK_NS1G_6thread17LinearCombinationISJ_Li1EffLNS1L_9ScaleType4KindE0ELNS_15FloatRoundStyleE2ESJ_EENS1_15EpilogueDefaultEEEEEvvEEEEvNT_6ParamsE --------------------------
	.section	.text._ZN7cutlass13device_kernelINS_4gemm6kernel13GemmUniversalIN4cute5tupleIJiiiiEEENS1_10collective13CollectiveMmaINS1_34MainloopSm90TmaGmmaWarpSpecializedILi3ENS5_IJNS4_1CILi2EEENSA_ILi1EEESC_EEENS1_32KernelTmaWarpSpecializedPingpongEEENS5_IJNSA_ILi64EEESG_NSA_ILi32EEEEEENS_6half_tENS5_IJlSC_lEEESJ_SK_NS4_8TiledMMAINS4_8MMA_AtomIJNS4_4SM904GMMA25MMA_64x64x16_F32F16F16_SSILNSO_5MajorE0ELSQ_0ELNSO_7ScaleInE1ELSR_1EEEEEENS4_6LayoutINS5_IJSC_SC_SC_EEENS5_IJNSA_ILi0EEESW_SW_EEEEENS5_IJNS4_10UnderscoreESZ_SZ_EEEEENS4_13SM90_TMA_LOADENS4_14ComposedLayoutINS4_7SwizzleILi2ELi4ELi3EEENS4_18smem_ptr_flag_bitsILi16EEENSU_INS5_IJNSA_ILi8EEESH_EEENS5_IJSH_SC_EEEEEEEvNS4_8identityENS4_23SM90_TMA_LOAD_MULTICASTES1C_vS1D_EENS_8epilogue10collective6detail29Sm90TmaWarpSpecializedAdapterINS1H_15DefaultEpilogueISJ_SK_SK_NS1G_6thread17LinearCombinationISJ_Li1EffLNS1L_9ScaleType4KindE0ELNS_15FloatRoundStyleE2ESJ_EENS1_15EpilogueDefaultEEEEEvvEEEEvNT_6ParamsE,"ax",@progbits
	.align	128
.text._ZN7cutlass13device_kernelINS_4gemm6kernel13GemmUniversalIN4cute5tupleIJiiiiEEENS1_10collective13CollectiveMmaINS1_34MainloopSm90TmaGmmaWarpSpecializedILi3ENS5_IJNS4_1CILi2EEENSA_ILi1EEESC_EEENS1_32KernelTmaWarpSpecializedPingpongEEENS5_IJNSA_ILi64EEESG_NSA_ILi32EEEEEENS_6half_tENS5_IJlSC_lEEESJ_SK_NS4_8TiledMMAINS4_8MMA_AtomIJNS4_4SM904GMMA25MMA_64x64x16_F32F16F16_SSILNSO_5MajorE0ELSQ_0ELNSO_7ScaleInE1ELSR_1EEEEEENS4_6LayoutINS5_IJSC_SC_SC_EEENS5_IJNSA_ILi0EEESW_SW_EEEEENS5_IJNS4_10UnderscoreESZ_SZ_EEEEENS4_13SM90_TMA_LOADENS4_14ComposedLayoutINS4_7SwizzleILi2ELi4ELi3EEENS4_18smem_ptr_flag_bitsILi16EEENSU_INS5_IJNSA_ILi8EEESH_EEENS5_IJSH_SC_EEEEEEEvNS4_8identityENS4_23SM90_TMA_LOAD_MULTICASTES1C_vS1D_EENS_8epilogue10collective6detail29Sm90TmaWarpSpecializedAdapterINS1H_15DefaultEpilogueISJ_SK_SK_NS1G_6thread17LinearCombinationISJ_Li1EffLNS1L_9ScaleType4KindE0ELNS_15FloatRoundStyleE2ESJ_EENS1_15EpilogueDefaultEEEEEvvEEEEvNT_6ParamsE:
        .type           _ZN7cutlass13device_kernelINS_4gemm6kernel13GemmUniversalIN4cute5tupleIJiiiiEEENS1_10collective13CollectiveMmaINS1_34MainloopSm90TmaGmmaWarpSpecializedILi3ENS5_IJNS4_1CILi2EEENSA_ILi1EEESC_EEENS1_32KernelTmaWarpSpecializedPingpongEEENS5_IJNSA_ILi64EEESG_NSA_ILi32EEEEEENS_6half_tENS5_IJlSC_lEEESJ_SK_NS4_8TiledMMAINS4_8MMA_AtomIJNS4_4SM904GMMA25MMA_64x64x16_F32F16F16_SSILNSO_5MajorE0ELSQ_0ELNSO_7ScaleInE1ELSR_1EEEEEENS4_6LayoutINS5_IJSC_SC_SC_EEENS5_IJNSA_ILi0EEESW_SW_EEEEENS5_IJNS4_10UnderscoreESZ_SZ_EEEEENS4_13SM90_TMA_LOADENS4_14ComposedLayoutINS4_7SwizzleILi2ELi4ELi3EEENS4_18smem_ptr_flag_bitsILi16EEENSU_INS5_IJNSA_ILi8EEESH_EEENS5_IJSH_SC_EEEEEEEvNS4_8identityENS4_23SM90_TMA_LOAD_MULTICASTES1C_vS1D_EENS_8epilogue10collective6detail29Sm90TmaWarpSpecializedAdapterINS1H_15DefaultEpilogueISJ_SK_SK_NS1G_6thread17LinearCombinationISJ_Li1EffLNS1L_9ScaleType4KindE0ELNS_15FloatRoundStyleE2ESJ_EENS1_15EpilogueDefaultEEEEEvvEEEEvNT_6ParamsE,@function
        .size           _ZN7cutlass13device_kernelINS_4gemm6kernel13GemmUniversalIN4cute5tupleIJiiiiEEENS1_10collective13CollectiveMmaINS1_34MainloopSm90TmaGmmaWarpSpecializedILi3ENS5_IJNS4_1CILi2EEENSA_ILi1EEESC_EEENS1_32KernelTmaWarpSpecializedPingpongEEENS5_IJNSA_ILi64EEESG_NSA_ILi32EEEEEENS_6half_tENS5_IJlSC_lEEESJ_SK_NS4_8TiledMMAINS4_8MMA_AtomIJNS4_4SM904GMMA25MMA_64x64x16_F32F16F16_SSILNSO_5MajorE0ELSQ_0ELNSO_7ScaleInE1ELSR_1EEEEEENS4_6LayoutINS5_IJSC_SC_SC_EEENS5_IJNSA_ILi0EEESW_SW_EEEEENS5_IJNS4_10UnderscoreESZ_SZ_EEEEENS4_13SM90_TMA_LOADENS4_14ComposedLayoutINS4_7SwizzleILi2ELi4ELi3EEENS4_18smem_ptr_flag_bitsILi16EEENSU_INS5_IJNSA_ILi8EEESH_EEENS5_IJSH_SC_EEEEEEEvNS4_8identityENS4_23SM90_TMA_LOAD_MULTICASTES1C_vS1D_EENS_8epilogue10collective6detail29Sm90TmaWarpSpecializedAdapterINS1H_15DefaultEpilogueISJ_SK_SK_NS1G_6thread17LinearCombinationISJ_Li1EffLNS1L_9ScaleType4KindE0ELNS_15FloatRoundStyleE2ESJ_EENS1_15EpilogueDefaultEEEEEvvEEEEvNT_6ParamsE,(.L_x_135 - _ZN7cutlass13device_kernelINS_4gemm6kernel13GemmUniversalIN4cute5tupleIJiiiiEEENS1_10collective13CollectiveMmaINS1_34MainloopSm90TmaGmmaWarpSpecializedILi3ENS5_IJNS4_1CILi2EEENSA_ILi1EEESC_EEENS1_32KernelTmaWarpSpecializedPingpongEEENS5_IJNSA_ILi64EEESG_NSA_ILi32EEEEEENS_6half_tENS5_IJlSC_lEEESJ_SK_NS4_8TiledMMAINS4_8MMA_AtomIJNS4_4SM904GMMA25MMA_64x64x16_F32F16F16_SSILNSO_5MajorE0ELSQ_0ELNSO_7ScaleInE1ELSR_1EEEEEENS4_6LayoutINS5_IJSC_SC_SC_EEENS5_IJNSA_ILi0EEESW_SW_EEEEENS5_IJNS4_10UnderscoreESZ_SZ_EEEEENS4_13SM90_TMA_LOADENS4_14ComposedLayoutINS4_7SwizzleILi2ELi4ELi3EEENS4_18smem_ptr_flag_bitsILi16EEENSU_INS5_IJNSA_ILi8EEESH_EEENS5_IJSH_SC_EEEEEEEvNS4_8identityENS4_23SM90_TMA_LOAD_MULTICASTES1C_vS1D_EENS_8epilogue10collective6detail29Sm90TmaWarpSpecializedAdapterINS1H_15DefaultEpilogueISJ_SK_SK_NS1G_6thread17LinearCombinationISJ_Li1EffLNS1L_9ScaleType4KindE0ELNS_15FloatRoundStyleE2ESJ_EENS1_15EpilogueDefaultEEEEEvvEEEEvNT_6ParamsE)
        .other          _ZN7cutlass13device_kernelINS_4gemm6kernel13GemmUniversalIN4cute5tupleIJiiiiEEENS1_10collective13CollectiveMmaINS1_34MainloopSm90TmaGmmaWarpSpecializedILi3ENS5_IJNS4_1CILi2EEENSA_ILi1EEESC_EEENS1_32KernelTmaWarpSpecializedPingpongEEENS5_IJNSA_ILi64EEESG_NSA_ILi32EEEEEENS_6half_tENS5_IJlSC_lEEESJ_SK_NS4_8TiledMMAINS4_8MMA_AtomIJNS4_4SM904GMMA25MMA_64x64x16_F32F16F16_SSILNSO_5MajorE0ELSQ_0ELNSO_7ScaleInE1ELSR_1EEEEEENS4_6LayoutINS5_IJSC_SC_SC_EEENS5_IJNSA_ILi0EEESW_SW_EEEEENS5_IJNS4_10UnderscoreESZ_SZ_EEEEENS4_13SM90_TMA_LOADENS4_14ComposedLayoutINS4_7SwizzleILi2ELi4ELi3EEENS4_18smem_ptr_flag_bitsILi16EEENSU_INS5_IJNSA_ILi8EEESH_EEENS5_IJSH_SC_EEEEEEEvNS4_8identityENS4_23SM90_TMA_LOAD_MULTICASTES1C_vS1D_EENS_8epilogue10collective6detail29Sm90TmaWarpSpecializedAdapterINS1H_15DefaultEpilogueISJ_SK_SK_NS1G_6thread17LinearCombinationISJ_Li1EffLNS1L_9ScaleType4KindE0ELNS_15FloatRoundStyleE2ESJ_EENS1_15EpilogueDefaultEEEEEvvEEEEvNT_6ParamsE,@"STO_CUDA_ENTRY STV_DEFAULT"
_ZN7cutlass13device_kernelINS_4gemm6kernel13GemmUniversalIN4cute5tupleIJiiiiEEENS1_10collective13CollectiveMmaINS1_34MainloopSm90TmaGmmaWarpSpecializedILi3ENS5_IJNS4_1CILi2EEENSA_ILi1EEESC_EEENS1_32KernelTmaWarpSpecializedPingpongEEENS5_IJNSA_ILi64EEESG_NSA_ILi32EEEEEENS_6half_tENS5_IJlSC_lEEESJ_SK_NS4_8TiledMMAINS4_8MMA_AtomIJNS4_4SM904GMMA25MMA_64x64x16_F32F16F16_SSILNSO_5MajorE0ELSQ_0ELNSO_7ScaleInE1ELSR_1EEEEEENS4_6LayoutINS5_IJSC_SC_SC_EEENS5_IJNSA_ILi0EEESW_SW_EEEEENS5_IJNS4_10UnderscoreESZ_SZ_EEEEENS4_13SM90_TMA_LOADENS4_14ComposedLayoutINS4_7SwizzleILi2ELi4ELi3EEENS4_18smem_ptr_flag_bitsILi16EEENSU_INS5_IJNSA_ILi8EEESH_EEENS5_IJSH_SC_EEEEEEEvNS4_8identityENS4_23SM90_TMA_LOAD_MULTICASTES1C_vS1D_EENS_8epilogue10collective6detail29Sm90TmaWarpSpecializedAdapterINS1H_15DefaultEpilogueISJ_SK_SK_NS1G_6thread17LinearCombinationISJ_Li1EffLNS1L_9ScaleType4KindE0ELNS_15FloatRoundStyleE2ESJ_EENS1_15EpilogueDefaultEEEEEvvEEEEvNT_6ParamsE:
[----:B------:R-:W0:Y:S02]  /*0000*/  LDC R1, c[0x0][0x28] ;  /* 0x00000a00ff017b82 */ /* 0x000e240000000800 */
[----:B0-----:R-:W-:Y:S01]  /*0010*/  VIADD R1, R1, 0xfffffff8 ;  /* 0xfffffff801017836 */ /* 0x001fe20000000000 */
[----:B------:R-:W0:Y:S01]  /*0020*/  S2R R4, SR_TID.X ;  /* 0x0000000000047919 */ /* 0x000e220000002100 */
[----:B------:R-:W-:Y:S01]  /*0030*/  ELECT P0, URZ, PT ;  /* 0x00000000003f782f */ /* 0x000fe20003800000 */
[----:B------:R-:W-:Y:S01]  /*0040*/  BSSY B0, `(.L_x_0) ;  /* 0x000000f000007945 */ /* 0x000fe20003800000 */
[--C-:B0-----:R-:W-:Y:S02]  /*0050*/  SHF.R.U32.HI R2, RZ, 0x5, R4.reuse ;  /* 0x00000005ff027819 */ /* 0x101fe40000011604 */
[----:B------:R-:W-:-:S03]  /*0060*/  SHF.R.U32.HI R7, RZ, 0x7, R4 ;  /* 0x00000007ff077819 */ /* 0x000fc60000011604 */
[----:B------:R-:W0:Y:S04]  /*0070*/  SHFL.IDX PT, R5, R2, RZ, 0x1f ;  /* 0x00001fff02057589 */ /* 0x000e2800000e0000 */
[----:B------:R1:W2:Y:S01]  /*0080*/  SHFL.IDX PT, R10, R7, RZ, 0x1f ;  /* 0x00001fff070a7589 */ /* 0x0002a200000e0000 */
[----:B0-----:R-:W-:-:S13]  /*0090*/  ISETP.NE.OR P0, PT, R5, RZ, !P0 ;  /* 0x000000ff0500720c */ /* 0x001fda0004705670 */
[----:B-12---:R-:W-:Y:S05]  /*00a0*/  @P0 BRA `(.L_x_1) ;  /* 0x0000000000200947 */ /* 0x006fea0003800000 */
[----:B------:R-:W-:Y:S02]  /*00b0*/  ULDC.64 UR4, c[0x0][0x198] ;  /* 0x0000660000047ab9 */ /* 0x000fe40000000a00 */
[----:B------:R-:W-:Y:S02]  /*00c0*/  UIADD3 UR6, UP0, UR4, 0xf0, URZ ;  /* 0x000000f004067890 */ /* 0x000fe4000ff1e03f */
[----:B------:R-:W-:Y:S02]  /*00d0*/  UIADD3 UR4, UP1, UR4, 0x1f0, URZ ;  /* 0x000001f004047890 */ /* 0x000fe4000ff3e03f */
[----:B------:R-:W-:Y:S02]  /*00e0*/  UIADD3.X UR7, URZ, UR5, URZ, UP0, !UPT ;  /* 0x000000053f077290 */ /* 0x000fe400087fe43f */
[----:B------:R-:W-:-:S07]  /*00f0*/  UIADD3.X UR5, URZ, UR5, URZ, UP1, !UPT ;  /* 0x000000053f057290 */ /* 0x000fce0008ffe43f */
[----:B------:R0:W-:Y:S02]  /*0100*/  UTMACCTL.PF [UR6] ;  /* 0x00000000060079b9 */ /* 0x0001e40008040000 */
[----:B------:R0:W-:Y:S02]  /*0110*/  UTMACCTL.PF [UR4] ;  /* 0x00000000040079b9 */ /* 0x0001e40008040000 */
[----:B0-----:R-:W-:Y:S01]  /*0120*/  NOP ;  /* 0x0000000000007918 */ /* 0x001fe20000000000 */
.L_x_1:
[----:B------:R-:W-:Y:S05]  /*0130*/  BSYNC B0 ;  /* 0x0000000000007941 */ /* 0x000fea0003800000 */
.L_x_0:
[----:B------:R-:W0:Y:S01]  /*0140*/  SHFL.IDX PT, R8, R2, RZ, 0x1f ;  /* 0x00001fff02087589 */ /* 0x000e2200000e0000 */
[----:B------:R-:W-:-:S04]  /*0150*/  SHF.R.S32.HI R3, RZ, 0x1f, R4 ;  /* 0x0000001fff037819 */ /* 0x000fc80000011404 */
[----:B------:R-:W-:Y:S02]  /*0160*/  LEA.HI R3, R3, R4, RZ, 0x7 ;  /* 0x0000000403037211 */ /* 0x000fe400078f38ff */
[----:B0-----:R-:W-:-:S13]  /*0170*/  ISETP.NE.AND P0, PT, R8, RZ, PT ;  /* 0x000000ff0800720c */ /* 0x001fda0003f05270 */
[----:B------:R-:W-:Y:S05]  /*0180*/  @P0 BRA `(.L_x_2) ;  /* 0x0000000000500947 */ /* 0x000fea0003800000 */
[----:B------:R-:W0:Y:S01]  /*0190*/  S2UR UR8, SR_CgaCtaId ;  /* 0x00000000000879c3 */ /* 0x000e220000008800 */
[----:B------:R-:W-:Y:S01]  /*01a0*/  UMOV UR4, 0x400 ;  /* 0x0000040000047882 */ /* 0x000fe20000000000 */
[----:B------:R-:W-:Y:S01]  /*01b0*/  UMOV UR5, 0x1 ;  /* 0x0000000100057882 */ /* 0x000fe20000000000 */
[----:B------:R-:W-:Y:S01]  /*01c0*/  UMOV UR6, 0x2 ;  /* 0x0000000200067882 */ /* 0x000fe20000000000 */
[----:B------:R-:W-:Y:S01]  /*01d0*/  ELECT P0, URZ, PT ;  /* 0x00000000003f782f */ /* 0x000fe20003800000 */
[----:B------:R-:W-:-:S04]  /*01e0*/  UIADD3 UR6, -UR6, 0x100000, URZ ;  /* 0x0010000006067890 */ /* 0x000fc8000fffe13f */
[----:B------:R-:W-:Y:S02]  /*01f0*/  USHF.L.U32 UR7, UR6, 0xb, URZ ;  /* 0x0000000b06077899 */ /* 0x000fe4000800063f */
[----:B------:R-:W-:Y:S02]  /*0200*/  USHF.L.U32 UR6, UR6, 0x1, URZ ;  /* 0x0000000106067899 */ /* 0x000fe4000800063f */
[----:B0-----:R-:W-:Y:S02]  /*0210*/  ULEA UR8, UR8, UR4, 0x18 ;  /* 0x0000000408087291 */ /* 0x001fe4000f8ec03f */
[----:B------:R-:W-:-:S04]  /*0220*/  UIADD3 UR4, -UR5, 0x100000, URZ ;  /* 0x0010000005047890 */ /* 0x000fc8000fffe13f */
[----:B------:R-:W-:Y:S02]  /*0230*/  USHF.L.U32 UR5, UR4, 0xb, URZ ;  /* 0x0000000b04057899 */ /* 0x000fe4000800063f */
[----:B------:R-:W-:Y:S01]  /*0240*/  USHF.L.U32 UR4, UR4, 0x1, URZ ;  /* 0x0000000104047899 */ /* 0x000fe2000800063f */
[----:B------:R-:W0:Y:S11]  /*0250*/  FENCE.VIEW.ASYNC.S ;  /* 0x00000000000073c6 */ /* 0x000e360000000000 */
[----:B0-----:R0:W1:Y:S01]  /*0260*/  SYNCS.EXCH.64 URZ, [UR8], UR4 ;  /* 0x00000004083f75b2 */ /* 0x0010620008000100 */
[----:B------:R0:W2:Y:S01]  /*0270*/  SYNCS.EXCH.64 URZ, [UR8+0x18], UR6 ;  /* 0x00001806083f75b2 */ /* 0x0000a20008000100 */
[----:B------:R0:W3:Y:S01]  /*0280*/  SYNCS.EXCH.64 URZ, [UR8+0x8], UR4 ;  /* 0x00000804083f75b2 */ /* 0x0000e20008000100 */
[----:B------:R0:W4:Y:S01]  /*0290*/  SYNCS.EXCH.64 URZ, [UR8+0x20], UR6 ;  /* 0x00002006083f75b2 */ /* 0x0001220008000100 */
[----:B------:R0:W0:Y:S01]  /*02a0*/  SYNCS.EXCH.64 URZ, [UR8+0x10], UR4 ;  /* 0x00001004083f75b2 */ /* 0x0000220008000100 */
[----:B------:R0:W0:Y:S01]  /*02b0*/  SYNCS.EXCH.64 URZ, [UR8+0x28], UR6 ;  /* 0x00002806083f75b2 */ /* 0x0000220008000100 */
[----:B------:R-:W-:Y:S01]  /*02c0*/  NOP ;  /* 0x0000000000007918 */ /* 0x000fe20000000000 */
.L_x_2:
[----:B------:R-:W5:Y:S01]  /*02d0*/  SHFL.IDX PT, R13, R2, RZ, 0x1f ;  /* 0x00001fff020d7589 */ /* 0x000f6200000e0000 */
[----:B------:R-:W1:Y:S01]  /*02e0*/  S2UR UR12, SR_CTAID.X ;  /* 0x00000000000c79c3 */ /* 0x000e620000002500 */
[----:B------:R-:W-:Y:S02]  /*02f0*/  LOP3.LUT R3, R3, 0xffffff80, RZ, 0xc0, !PT ;  /* 0xffffff8003037812 */ /* 0x000fe400078ec0ff */
[----:B------:R-:W-:Y:S01]  /*0300*/  ELECT P0, URZ, PT ;  /* 0x00000000003f782f */ /* 0x000fe20003800000 */
[----:B------:R2:W3:Y:S01]  /*0310*/  SHFL.IDX PT, R12, R2, RZ, 0x1f ;  /* 0x00001fff020c7589 */ /* 0x0004e200000e0000 */
[----:B------:R-:W-:Y:S01]  /*0320*/  ELECT P1, URZ, PT ;  /* 0x00000000003f782f */ /* 0x000fe20003820000 */
[----:B------:R-:W-:Y:S01]  /*0330*/  NOP ;  /* 0x0000000000007918 */ /* 0x000fe20000000000 */
[----:B------:R-:W-:Y:S01]  /*0340*/  IMAD.IADD R3, R4, 0x1, -R3 ;  /* 0x0000000104037824 */ /* 0x000fe200078e0a03 */
[----:B------:R-:W4:Y:S01]  /*0350*/  S2R R6, SR_CTAID.Y ;  /* 0x0000000000067919 */ /* 0x000f220000002600 */
[----:B0-----:R-:W-:Y:S01]  /*0360*/  ULDC UR4, c[0x0][0x150] ;  /* 0x0000540000047ab9 */ /* 0x001fe20000000800 */
[----:B------:R-:W0:Y:S01]  /*0370*/  LDC R14, c[0x0][0x144] ;  /* 0x00005100ff0e7b82 */ /* 0x000e220000000800 */
[----:B------:R-:W-:Y:S01]  /*0380*/  UMOV UR11, 0x80 ;  /* 0x00000080000b7882 */ /* 0x000fe20000000000 */
[----:B------:R-:W-:Y:S01]  /*0390*/  SHF.R.S32.HI R0, RZ, 0x1f, R3 ;  /* 0x0000001fff007819 */ /* 0x000fe20000011403 */
[----:B------:R-:W-:Y:S01]  /*03a0*/  NOP ;  /* 0x0000000000007918 */ /* 0x000fe20000000000 */
[C---:B------:R-:W-:Y:S01]  /*03b0*/  VIADD R35, R10.reuse, 0xffffffff ;  /* 0xffffffff0a237836 */ /* 0x040fe20000000000 */
[----:B------:R-:W-:Y:S01]  /*03c0*/  ISETP.NE.AND P4, PT, R10, RZ, PT ;  /* 0x000000ff0a00720c */ /* 0x000fe20003f85270 */
[----:B------:R-:W-:Y:S01]  /*03d0*/  IMAD.MOV.U32 R57, RZ, RZ, 0x1 ;  /* 0x00000001ff397424 */ /* 0x000fe200078e00ff */
[----:B------:R-:W-:Y:S01]  /*03e0*/  LEA.HI R9, R0, R3, RZ, 0x3 ;  /* 0x0000000300097211 */ /* 0x000fe200078f18ff */
[----:B------:R-:W0:Y:S01]  /*03f0*/  LDC R15, c[0x0][0x140] ;  /* 0x00005000ff0f7b82 */ /* 0x000e220000000800 */
[----:B------:R-:W-:-:S02]  /*0400*/  ISETP.GE.U32.AND P6, PT, R35, 0x2, PT ;  /* 0x000000022300780c */ /* 0x000fc40003fc6070 */
[--C-:B------:R-:W-:Y:S02]  /*0410*/  SHF.R.S32.HI R11, RZ, 0x3, R9.reuse ;  /* 0x00000003ff0b7819 */ /* 0x100fe40000011409 */
[----:B--2---:R-:W-:Y:S02]  /*0420*/  SHF.R.S32.HI R2, RZ, 0x1f, R9 ;  /* 0x0000001fff027819 */ /* 0x004fe40000011409 */
[----:B------:R-:W-:Y:S01]  /*0430*/  SHF.R.S32.HI R9, RZ, 0x1f, R8 ;  /* 0x0000001fff097819 */ /* 0x000fe20000011408 */
[----:B------:R-:W2:Y:S01]  /*0440*/  LDC R25, c[0x0][0x148] ;  /* 0x00005200ff197b82 */ /* 0x000ea20000000800 */
[----:B-----5:R-:W-:Y:S02]  /*0450*/  ISETP.NE.OR P0, PT, R13, RZ, !P0 ;  /* 0x000000ff0d00720c */ /* 0x020fe40004705670 */
[----:B-1----:R-:W-:Y:S02]  /*0460*/  I2FP.F32.U32 R13, UR12 ;  /* 0x0000000c000d7c45 */ /* 0x002fe40008201000 */
[----:B------:R-:W-:-:S02]  /*0470*/  LEA.HI R2, R2, R11, RZ, 0x2 ;  /* 0x0000000b02027211 */ /* 0x000fc400078f10ff */
[----:B------:R-:W-:Y:S01]  /*0480*/  LEA.HI R9, R9, R8, RZ, 0x2 ;  /* 0x0000000809097211 */ /* 0x000fe200078f10ff */
[----:B------:R-:W-:Y:S01]  /*0490*/  FMUL R13, R13, UR4 ;  /* 0x000000040d0d7c20 */ /* 0x000fe20008400000 */
[----:B---3--:R-:W-:Y:S01]  /*04a0*/  ISETP.NE.OR P1, PT, R12, RZ, !P1 ;  /* 0x000000ff0c00720c */ /* 0x008fe20004f25670 */
[----:B------:R-:W-:Y:S01]  /*04b0*/  ULDC UR4, c[0x0][0x154] ;  /* 0x0000550000047ab9 */ /* 0x000fe20000000800 */
[----:B------:R-:W-:Y:S02]  /*04c0*/  LOP3.LUT R12, R2, 0xfffffffc, RZ, 0xc0, !PT ;  /* 0xfffffffc020c7812 */ /* 0x000fe400078ec0ff */
[----:B------:R-:W-:Y:S01]  /*04d0*/  LOP3.LUT R9, R9, 0x3ffffffc, RZ, 0xc0, !PT ;  /* 0x3ffffffc09097812 */ /* 0x000fe200078ec0ff */
[----:B------:R-:W1:Y:S01]  /*04e0*/  F2I.U32.TRUNC.NTZ R13, R13 ;  /* 0x0000000d000d7305 */ /* 0x000e62000020f000 */
[----:B------:R-:W-:Y:S01]  /*04f0*/  SHF.R.S32.HI R2, RZ, 0x1f, R5 ;  /* 0x0000001fff027819 */ /* 0x000fe20000011405 */
[----:B------:R-:W-:Y:S01]  /*0500*/  IMAD.IADD R12, R11, 0x1, -R12 ;  /* 0x000000010b0c7824 */ /* 0x000fe200078e0a0c */
[----:B------:R-:W-:Y:S01]  /*0510*/  VOTEU.ALL UP1, P0 ;  /* 0x00000000003f7886 */ /* 0x000fe20000020000 */
[----:B------:R-:W-:Y:S01]  /*0520*/  IMAD.IADD R9, R8, 0x1, -R9 ;  /* 0x0000000108097824 */ /* 0x000fe200078e0a09 */
[----:B------:R-:W-:Y:S01]  /*0530*/  LEA.HI R2, R2, R5, RZ, 0x2 ;  /* 0x0000000502027211 */ /* 0x000fe200078f10ff */
[----:B------:R-:W-:Y:S01]  /*0540*/  VOTEU.ALL UP0, P0 ;  /* 0x00000000003f7886 */ /* 0x000fe20000000000 */
[----:B----4-:R-:W-:Y:S01]  /*0550*/  I2FP.F32.U32 R8, R6 ;  /* 0x0000000600087245 */ /* 0x010fe20000201000 */
[----:B------:R-:W-:Y:S01]  /*0560*/  IMAD R9, R9, 0x4, R12 ;  /* 0x0000000409097824 */ /* 0x000fe200078e020c */
[----:B------:R-:W-:Y:S01]  /*0570*/  LOP3.LUT R2, R2, 0xfffffffc, RZ, 0xc0, !PT ;  /* 0xfffffffc02027812 */ /* 0x000fe200078ec0ff */
[----:B------:R-:W-:Y:S01]  /*0580*/  VOTEU.ALL UP2, P1 ;  /* 0x00000000003f7886 */ /* 0x000fe20000840000 */
[----:B------:R-:W3:Y:S01]  /*0590*/  @!UP1 S2UR UR7, SR_CgaCtaId ;  /* 0x00000000000799c3 */ /* 0x000ee20000008800 */
[----:B------:R-:W-:Y:S01]  /*05a0*/  FMUL R8, R8, UR4 ;  /* 0x0000000408087c20 */ /* 0x000fe20008400000 */
[----:B------:R-:W-:Y:S01]  /*05b0*/  IMAD.SHL.U32 R56, R9, 0x4, RZ ;  /* 0x0000000409387824 */ /* 0x000fe200078e00ff */
[----:B------:R-:W-:Y:S01]  /*05c0*/  UMOV UR4, 0x20 ;  /* 0x0000002000047882 */ /* 0x000fe20000000000 */
[----:B------:R-:W-:Y:S01]  /*05d0*/  IMAD.IADD R5, R5, 0x1, -R2 ;  /* 0x0000000105057824 */ /* 0x000fe200078e0a02 */
[----:B------:R-:W-:Y:S01]  /*05e0*/  LEA.HI R2, R9, R9, RZ, 0x1 ;  /* 0x0000000909027211 */ /* 0x000fe200078f08ff */
[----:B-1----:R-:W-:Y:S01]  /*05f0*/  IMAD.MOV R13, RZ, RZ, -R13 ;  /* 0x000000ffff0d7224 */ /* 0x002fe200078e0a0d */
[----:B------:R-:W1:Y:S01]  /*0600*/  F2I.U32.TRUNC.NTZ R8, R8 ;  /* 0x0000000800087305 */ /* 0x000e62000020f000 */
[----:B------:R-:W4:Y:S01]  /*0610*/  @!UP2 S2UR UR10, SR_CgaCtaId ;  /* 0x00000000000aa9c3 */ /* 0x000f220000008800 */
[----:B------:R-:W-:Y:S01]  /*0620*/  LOP3.LUT R2, R2, 0xfffffffe, RZ, 0xc0, !PT ;  /* 0xfffffffe02027812 */ /* 0x000fe200078ec0ff */
[----:B0-----:R-:W-:Y:S01]  /*0630*/  IMAD R21, R14, R13, UR12 ;  /* 0x0000000c0e157e24 */ /* 0x001fe2000f8e020d */
[----:B------:R-:W-:Y:S01]  /*0640*/  @!UP1 UMOV UR6, 0x400 ;  /* 0x0000040000069882 */ /* 0x000fe20000000000 */
[----:B------:R-:W-:-:S04]  /*0650*/  @!UP1 UIADD3 UR4, -UR4, 0x100000, URZ ;  /* 0x0010000004049890 */ /* 0x000fc8000fffe13f */
[----:B------:R-:W-:Y:S02]  /*0660*/  @!UP1 USHF.L.U32 UR5, UR4, 0xb, URZ ;  /* 0x0000000b04059899 */ /* 0x000fe4000800063f */
[----:B------:R-:W-:Y:S01]  /*0670*/  @!UP1 USHF.L.U32 UR4, UR4, 0x1, URZ ;  /* 0x0000000104049899 */ /* 0x000fe2000800063f */
[C---:B------:R-:W-:Y:S01]  /*0680*/  LOP3.LUT R56, R9.reuse, 0xc, R56, 0x78, !PT ;  /* 0x0000000c09387812 */ /* 0x040fe200078e7838 */
[----:B------:R-:W-:Y:S01]  /*0690*/  IMAD.IADD R2, R9, 0x1, -R2 ;  /* 0x0000000109027824 */ /* 0x000fe200078e0a02 */
[----:B------:R-:W-:Y:S01]  /*06a0*/  @!UP2 UMOV UR9, 0x400 ;  /* 0x000004000009a882 */ /* 0x000fe20000000000 */
[----:B------:R-:W-:Y:S01]  /*06b0*/  VOTEU.ALL UP3, P1 ;  /* 0x00000000003f7886 */ /* 0x000fe20000860000 */
[----:B------:R-:W-:Y:S01]  /*06c0*/  VOTEU.ALL UP4, P1 ;  /* 0x00000000003f7886 */ /* 0x000fe20000880000 */
[----:B------:R-:W-:Y:S01]  /*06d0*/  VOTEU.ALL UP5, P1 ;  /* 0x00000000003f7886 */ /* 0x000fe200008a0000 */
[----:B------:R-:W-:Y:S01]  /*06e0*/  ISETP.NE.AND P3, PT, R2, R21, PT ;  /* 0x000000150200720c */ /* 0x000fe20003f65270 */
[----:B------:R0:W0:Y:S01]  /*06f0*/  SHFL.IDX PT, R14, R7, RZ, 0x1f ;  /* 0x00001fff070e7589 */ /* 0x00002200000e0000 */
[----:B------:R-:W-:Y:S01]  /*0700*/  ISETP.EQ.U32.AND P2, PT, R15, 0x1, PT ;  /* 0x000000010f00780c */ /* 0x000fe20003f42070 */
[----:B-1----:R-:W-:Y:S01]  /*0710*/  IMAD.MOV R20, RZ, RZ, -R8 ;  /* 0x000000ffff147224 */ /* 0x002fe200078e0a08 */
[----:B---3--:R-:W-:-:S02]  /*0720*/  @!UP1 ULEA UR8, UR7, UR6, 0x18 ;  /* 0x0000000607089291 */ /* 0x008fc4000f8ec03f */
[----:B------:R-:W-:-:S04]  /*0730*/  @!UP2 UIADD3 UR6, -UR11, 0x100000, URZ ;  /* 0x001000000b06a890 */ /* 0x000fc8000fffe13f */
[----:B------:R-:W-:Y:S02]  /*0740*/  @!UP2 USHF.L.U32 UR7, UR6, 0xb, URZ ;  /* 0x0000000b0607a899 */ /* 0x000fe4000800063f */
[----:B------:R-:W-:Y:S01]  /*0750*/  @!UP2 USHF.L.U32 UR6, UR6, 0x1, URZ ;  /* 0x000000010606a899 */ /* 0x000fe2000800063f */
[----:B--2---:R-:W-:Y:S01]  /*0760*/  IMAD R9, R25, R20, R6 ;  /* 0x0000001419097224 */ /* 0x004fe200078e0206 */
[----:B------:R-:W-:Y:S01]  /*0770*/  VOTEU.ALL UP1, P0 ;  /* 0x00000000003f7886 */ /* 0x000fe20000020000 */
[----:B------:R-:W-:Y:S01]  /*0780*/  LOP3.LUT P0, RZ, R3, 0x7, RZ, 0xc0, !PT ;  /* 0x0000000703ff7812 */ /* 0x000fe2000780c0ff */
[----:B----4-:R-:W-:Y:S01]  /*0790*/  @!UP2 ULEA UR9, UR10, UR9, 0x18 ;  /* 0x000000090a09a291 */ /* 0x010fe2000f8ec03f */
[----:B------:R-:W-:Y:S01]  /*07a0*/  @P3 LEA.HI R2, R56, R56, RZ, 0x1 ;  /* 0x0000003838023211 */ /* 0x000fe200078f08ff */
[----:B------:R-:W-:Y:S01]  /*07b0*/  VOTEU.ALL UP2, P1 ;  /* 0x00000000003f7886 */ /* 0x000fe20000840000 */
[----:B------:R-:W-:Y:S01]  /*07c0*/  ISETP.NE.AND P1, PT, R5, 0x3, PT ;  /* 0x000000030500780c */ /* 0x000fe20003f25270 */
[----:B------:R-:W1:Y:S02]  /*07d0*/  FENCE.VIEW.ASYNC.S ;  /* 0x00000000000073c6 */ /* 0x000e640000000000 */
[----:B-1----:R1:W2:Y:S01]  /*07e0*/  @!UP0 SYNCS.EXCH.64 URZ, [UR8+0x60], UR4 ;  /* 0x00006004083f85b2 */ /* 0x0022a20008000100 */
[----:B------:R-:W-:-:S02]  /*07f0*/  @P3 SHF.R.S32.HI R2, RZ, 0x1, R2 ;  /* 0x00000001ff023819 */ /* 0x000fc40000011402 */
[----:B------:R-:W-:Y:S02]  /*0800*/  ISETP.EQ.OR P1, PT, R5, RZ, !P1 ;  /* 0x000000ff0500720c */ /* 0x000fe40004f22670 */
[----:B------:R-:W-:Y:S02]  /*0810*/  @P3 ISETP.NE.AND P5, PT, R2, R9, PT ;  /* 0x000000090200320c */ /* 0x000fe40003fa5270 */
[----:B------:R-:W-:Y:S02]  /*0820*/  ISETP.LT.U32.AND P0, PT, R56, 0x2, !P0 ;  /* 0x000000023800780c */ /* 0x000fe40004701070 */
[----:B------:R-:W-:Y:S02]  /*0830*/  ISETP.EQ.AND P1, PT, R10, RZ, P1 ;  /* 0x000000ff0a00720c */ /* 0x000fe40000f22270 */
[----:B------:R-:W-:Y:S02]  /*0840*/  SEL R2, RZ, 0x1, !P0 ;  /* 0x00000001ff027807 */ /* 0x000fe40004000000 */
[----:B------:R-:W-:-:S02]  /*0850*/  @P3 SEL R57, RZ, 0x1, P5 ;  /* 0x00000001ff393807 */ /* 0x000fc40002800000 */
[----:B------:R-:W-:Y:S01]  /*0860*/  SEL R16, RZ, 0x1, !P1 ;  /* 0x00000001ff107807 */ /* 0x000fe20004800000 */
[----:B------:R1:W3:Y:S01]  /*0870*/  @!UP1 SYNCS.EXCH.64 URZ, [UR8+0x68], UR4 ;  /* 0x00006804083f95b2 */ /* 0x0002e20008000100 */
[----:B------:R-:W-:Y:S01]  /*0880*/  NOP ;  /* 0x0000000000007918 */ /* 0x000fe20000000000 */
[----:B------:R-:W-:Y:S02]  /*0890*/  LOP3.LUT R57, R57, R2, RZ, 0xc0, !PT ;  /* 0x0000000239397212 */ /* 0x000fe400078ec0ff */
[----:B------:R-:W-:Y:S01]  /*08a0*/  SEL R16, R16, 0x2, P6 ;  /* 0x0000000210107807 */ /* 0x000fe20003000000 */
[----:B------:R1:W4:Y:S01]  /*08b0*/  @!UP2 SYNCS.EXCH.64 URZ, [UR9+0x40], UR6 ;  /* 0x00004006093fa5b2 */ /* 0x0003220008000100 */
[----:B------:R1:W0:Y:S01]  /*08c0*/  @!UP3 SYNCS.EXCH.64 URZ, [UR9+0x48], UR6 ;  /* 0x00004806093fb5b2 */ /* 0x0002220008000100 */
[----:B------:R1:W0:Y:S01]  /*08d0*/  @!UP4 SYNCS.EXCH.64 URZ, [UR9+0x50], UR6 ;  /* 0x00005006093fc5b2 */ /* 0x0002220008000100 */
[----:B------:R1:W0:Y:S01]  /*08e0*/  @!UP5 SYNCS.EXCH.64 URZ, [UR9+0x58], UR6 ;  /* 0x00005806093fd5b2 */ /* 0x0002220008000100 */
[----:B------:R-:W-:Y:S01]  /*08f0*/  NOP ;  /* 0x0000000000007918 */ /* 0x000fe20000000000 */
[----:B-12---:R-:W-:Y:S05]  /*0900*/  @!P2 BRA `(.L_x_3) ;  /* 0x000000000008a947 */ /* 0x006fea0003800000 */
[----:B0--34-:R-:W-:Y:S01]  /*0910*/  UCGABAR_ARV ;  /* 0x00000000000079c7 */ /* 0x019fe20008000000 */
[----:B------:R-:W-:Y:S05]  /*0920*/  BRA `(.L_x_4) ;  /* 0x0000000000047947 */ /* 0x000fea0003800000 */
.L_x_3:
[----:B0--34-:R-:W-:Y:S01]  /*0930*/  NOP ;  /* 0x0000000000007918 */ /* 0x019fe20000000000 */
.L_x_4:
[----:B------:R-:W-:Y:S01]  /*0940*/  ULDC.64 UR4, c[0x0][0x598] ;  /* 0x0001660000047ab9 */ /* 0x000fe20000000a00 */
[----:B------:R-:W-:Y:S01]  /*0950*/  ULDC.64 UR36, c[0x0][0x208] ;  /* 0x0000820000247ab9 */ /* 0x000fe20000000a00 */
[----:B------:R-:W-:-:S04]  /*0960*/  ISETP.NE.U32.AND P0, PT, RZ, UR4, PT ;  /* 0x00000004ff007c0c */ /* 0x000fc8000bf05070 */
[----:B------:R-:W-:-:S13]  /*0970*/  ISETP.NE.AND.EX P0, PT, RZ, UR5, PT, P0 ;  /* 0x00000005ff007c0c */ /* 0x000fda000bf05300 */
[----:B------:R-:W-:Y:S05]  /*0980*/  @!P0 BRA `(.L_x_5) ;  /* 0x00000000001c8947 */ /* 0x000fea0003800000 */
[----:B------:R-:W0:Y:S02]  /*0990*/  LDC.64 R8, c[0x0][0x598] ;  /* 0x00016600ff087b82 */ /* 0x000e240000000a00 */
[----:B0-----:R-:W2:Y:S02]  /*09a0*/  LDG.E.64 R8, desc[UR36][R8.64] ;  /* 0x0000002408087981 */ /* 0x001ea4000c1e1b00 */
[----:B--2---:R-:W-:-:S04]  /*09b0*/  ISETP.NE.U32.AND P0, PT, R8, RZ, PT ;  /* 0x000000ff0800720c */ /* 0x004fc80003f05070 */
[----:B------:R-:W-:-:S13]  /*09c0*/  ISETP.NE.AND.EX P0, PT, R9, RZ, PT, P0 ;  /* 0x000000ff0900720c */ /* 0x000fda0003f05300 */
[----:B------:R-:W-:Y:S05]  /*09d0*/  @!P0 BRA `(.L_x_5) ;  /* 0x0000000000088947 */ /* 0x000fea0003800000 */
[----:B------:R0:W5:Y:S01]  /*09e0*/  LD.E R58, desc[UR36][R8.64] ;  /* 0x00000024083a7980 */ /* 0x000162000c101900 */
[----:B------:R-:W-:Y:S05]  /*09f0*/  BRA `(.L_x_6) ;  /* 0x0000000000247947 */ /* 0x000fea0003800000 */
.L_x_5:
[----:B------:R-:W-:Y:S02]  /*0a00*/  ULDC.64 UR4, c[0x0][0x588] ;  /* 0x0001620000047ab9 */ /* 0x000fe40000000a00 */
[----:B------:R-:W-:-:S04]  /*0a10*/  ISETP.NE.U32.AND P0, PT, RZ, UR4, PT ;  /* 0x00000004ff007c0c */ /* 0x000fc8000bf05070 */
[----:B------:R-:W-:-:S13]  /*0a20*/  ISETP.NE.AND.EX P0, PT, RZ, UR5, PT, P0 ;  /* 0x00000005ff007c0c */ /* 0x000fda000bf05300 */
[----:B------:R-:W-:Y:S05]  /*0a30*/  @!P0 BRA `(.L_x_7) ;  /* 0x00000000000c8947 */ /* 0x000fea0003800000 */
[----:B------:R-:W0:Y:S02]  /*0a40*/  LDC.64 R58, c[0x0][0x588] ;  /* 0x00016200ff3a7b82 */ /* 0x000e240000000a00 */
[----:B0-----:R1:W5:Y:S01]  /*0a50*/  LDG.E R58, desc[UR36][R58.64] ;  /* 0x000000243a3a7981 */ /* 0x001362000c1e1900 */
[----:B------:R-:W-:Y:S05]  /*0a60*/  BRA `(.L_x_6) ;  /* 0x0000000000087947 */ /* 0x000fea0003800000 */
.L_x_7:
[----:B------:R-:W-:Y:S02]  /*0a70*/  ULDC UR4, c[0x0][0x580] ;  /* 0x0001600000047ab9 */ /* 0x000fe40000000800 */
[----:B------:R-:W-:-:S07]  /*0a80*/  IMAD.U32 R58, RZ, RZ, UR4 ;  /* 0x00000004ff3a7e24 */ /* 0x000fce000f8e00ff */
.L_x_6:
[----:B------:R-:W-:Y:S02]  /*0a90*/  ULDC.64 UR4, c[0x0][0x5a0] ;  /* 0x0001680000047ab9 */ /* 0x000fe40000000a00 */
[----:B------:R-:W-:-:S04]  /*0aa0*/  ISETP.NE.U32.AND P0, PT, RZ, UR4, PT ;  /* 0x00000004ff007c0c */ /* 0x000fc8000bf05070 */
[----:B------:R-:W-:-:S13]  /*0ab0*/  ISETP.NE.AND.EX P0, PT, RZ, UR5, PT, P0 ;  /* 0x00000005ff007c0c */ /* 0x000fda000bf05300 */
[----:B------:R-:W-:Y:S05]  /*0ac0*/  @!P0 BRA `(.L_x_8) ;  /* 0x00000000001c8947 */ /* 0x000fea0003800000 */
[----:B0-----:R-:W0:Y:S02]  /*0ad0*/  LDC.64 R8, c[0x0][0x5a0] ;  /* 0x00016800ff087b82 */ /* 0x001e240000000a00 */
[----:B0-----:R-:W2:Y:S02]  /*0ae0*/  LDG.E.64 R8, desc[UR36][R8.64] ;  /* 0x0000002408087981 */ /* 0x001ea4000c1e1b00 */
[----:B--2---:R-:W-:-:S04]  /*0af0*/  ISETP.NE.U32.AND P0, PT, R8, RZ, PT ;  /* 0x000000ff0800720c */ /* 0x004fc80003f05070 */
[----:B------:R-:W-:-:S13]  /*0b00*/  ISETP.NE.AND.EX P0, PT, R9, RZ, PT, P0 ;  /* 0x000000ff0900720c */ /* 0x000fda0003f05300 */
[----:B------:R-:W-:Y:S05]  /*0b10*/  @!P0 BRA `(.L_x_8) ;  /* 0x0000000000088947 */ /* 0x000fea0003800000 */
[----:B-1----:R0:W5:Y:S01]  /*0b20*/  LD.E R59, desc[UR36][R8.64] ;  /* 0x00000024083b7980 */ /* 0x002162000c101900 */
[----:B------:R-:W-:Y:S05]  /*0b30*/  BRA `(.L_x_9) ;  /* 0x0000000000247947 */ /* 0x000fea0003800000 */
.L_x_8:
[----:B------:R-:W-:Y:S02]  /*0b40*/  ULDC.64 UR4, c[0x0][0x590] ;  /* 0x0001640000047ab9 */ /* 0x000fe40000000a00 */
[----:B------:R-:W-:-:S04]  /*0b50*/  ISETP.NE.U32.AND P0, PT, RZ, UR4, PT ;  /* 0x00000004ff007c0c */ /* 0x000fc8000bf05070 */
[----:B------:R-:W-:-:S13]  /*0b60*/  ISETP.NE.AND.EX P0, PT, RZ, UR5, PT, P0 ;  /* 0x00000005ff007c0c */ /* 0x000fda000bf05300 */
[----:B------:R-:W-:Y:S05]  /*0b70*/  @!P0 BRA `(.L_x_10) ;  /* 0x00000000000c8947 */ /* 0x000fea0003800000 */
[----:B0-----:R-:W1:Y:S02]  /*0b80*/  LDC.64 R8, c[0x0][0x590] ;  /* 0x00016400ff087b82 */ /* 0x001e640000000a00 */
[----:B-1----:R1:W5:Y:S01]  /*0b90*/  LDG.E R59, desc[UR36][R8.64] ;  /* 0x00000024083b7981 */ /* 0x002362000c1e1900 */
[----:B------:R-:W-:Y:S05]  /*0ba0*/  BRA `(.L_x_9) ;  /* 0x0000000000087947 */ /* 0x000fea0003800000 */
.L_x_10:
[----:B------:R-:W-:Y:S02]  /*0bb0*/  ULDC UR4, c[0x0][0x584] ;  /* 0x0001610000047ab9 */ /* 0x000fe40000000800 */
[----:B-1----:R-:W-:-:S07]  /*0bc0*/  IMAD.U32 R59, RZ, RZ, UR4 ;  /* 0x00000004ff3b7e24 */ /* 0x002fce000f8e00ff */
.L_x_9:
[----:B------:R-:W2:Y:S01]  /*0bd0*/  LDC R2, c[0x0][0x65c] ;  /* 0x00019700ff027b82 */ /* 0x000ea20000000800 */
[----:B------:R-:W-:Y:S01]  /*0be0*/  ULDC UR6, c[0x0][0x28c] ;  /* 0x0000a30000067ab9 */ /* 0x000fe20000000800 */
[----:B------:R-:W-:Y:S01]  /*0bf0*/  ISETP.NE.AND P0, PT, R10, 0x2, PT ;  /* 0x000000020a00780c */ /* 0x000fe20003f05270 */
[----:B------:R-:W-:Y:S01]  /*0c00*/  UIADD3 UR6, UR6, 0x1f, URZ ;  /* 0x0000001f06067890 */ /* 0x000fe2000fffe03f */
[----:B01----:R-:W-:Y:S01]  /*0c10*/  IMAD.U32 R8, RZ, RZ, UR12 ;  /* 0x0000000cff087e24 */ /* 0x003fe2000f8e00ff */
[----:B------:R-:W-:Y:S01]  /*0c20*/  UMOV UR38, URZ ;  /* 0x0000003f00267c82 */ /* 0x000fe20008000000 */
[----:B------:R-:W-:Y:S01]  /*0c30*/  IMAD.MOV.U32 R9, RZ, RZ, RZ ;  /* 0x000000ffff097224 */ /* 0x000fe200078e00ff */
[----:B------:R-:W-:Y:S01]  /*0c40*/  USHF.R.S32.HI UR7, URZ, 0x1f, UR6 ;  /* 0x0000001f3f077899 */ /* 0x000fe20008011406 */
[----:B------:R-:W-:Y:S01]  /*0c50*/  UMOV UR39, URZ ;  /* 0x0000003f00277c82 */ /* 0x000fe20008000000 */
[----:B------:R-:W-:Y:S02]  /*0c60*/  ULDC.64 UR8, c[0x0][0x650] ;  /* 0x0001940000087ab9 */ /* 0x000fe40000000a00 */
[----:B------:R-:W-:-:S04]  /*0c70*/  ULEA.HI UR7, UR7, UR6, URZ, 0x5 ;  /* 0x0000000607077291 */ /* 0x000fc8000f8f283f */
[----:B------:R-:W-:Y:S01]  /*0c80*/  USHF.R.S32.HI UR40, URZ, 0x5, UR7 ;  /* 0x000000053f287899 */ /* 0x000fe20008011407 */
[----:B--2---:R-:W-:-:S13]  /*0c90*/  ISETP.NE.AND P1, PT, R2, 0x1, PT ;  /* 0x000000010200780c */ /* 0x004fda0003f25270 */
[----:B------:R-:W0:Y:S01]  /*0ca0*/  @P1 LDC R19, c[0x0][0x10] ;  /* 0x00000400ff131b82 */ /* 0x000e220000000800 */
[----:B------:R-:W-:Y:S02]  /*0cb0*/  @P1 IMAD.MOV.U32 R7, RZ, RZ, RZ ;  /* 0x000000ffff071224 */ /* 0x000fe400078e00ff */
[----:B------:R-:W-:-:S05]  /*0cc0*/  @P1 IMAD.MOV.U32 R17, RZ, RZ, RZ ;  /* 0x000000ffff111224 */ /* 0x000fca00078e00ff */
[----:B------:R-:W1:Y:S01]  /*0cd0*/  @!P1 LDC R11, c[0x0][0xc] ;  /* 0x00000300ff0b9b82 */ /* 0x000e620000000800 */
[----:B------:R-:W-:Y:S01]  /*0ce0*/  ULDC UR4, c[0x0][0xc] ;  /* 0x0000030000047ab9 */ /* 0x000fe20000000800 */
[----:B------:R-:W-:Y:S02]  /*0cf0*/  ULDC UR5, c[0x0][0x10] ;  /* 0x0000040000057ab9 */ /* 0x000fe40000000800 */
[----:B------:R-:W-:-:S04]  /*0d00*/  UIMAD.WIDE.U32 UR4, UR4, UR5, URZ ;  /* 0x00000005040472a5 */ /* 0x000fc8000f8e003f */
[----:B------:R-:W2:Y:S01]  /*0d10*/  LDC R2, c[0x0][0x14] ;  /* 0x00000500ff027b82 */ /* 0x000ea20000000800 */
[----:B0-----:R-:W-:-:S04]  /*0d20*/  @P1 IMAD.WIDE.U32 R18, R19, UR12, R6 ;  /* 0x0000000c13121c25 */ /* 0x001fc8000f8e0006 */
[----:B------:R-:W-:Y:S02]  /*0d30*/  @P1 IMAD.IADD R17, R19, 0x1, R17 ;  /* 0x0000000113111824 */ /* 0x000fe400078e0211 */
[----:B-1----:R-:W-:-:S04]  /*0d40*/  @!P1 IMAD.WIDE.U32 R8, R6, R11, R8 ;  /* 0x0000000b06089225 */ /* 0x002fc800078e0008 */
[----:B------:R-:W-:Y:S02]  /*0d50*/  @!P1 IMAD.MOV.U32 R18, RZ, RZ, R8 ;  /* 0x000000ffff129224 */ /* 0x000fe400078e0008 */
[----:B------:R-:W-:Y:S02]  /*0d60*/  @!P1 IMAD.MOV.U32 R17, RZ, RZ, R9 ;  /* 0x000000ffff119224 */ /* 0x000fe400078e0009 */
[----:B--2---:R-:W-:-:S04]  /*0d70*/  IMAD.WIDE.U32 R12, R2, UR4, RZ ;  /* 0x00000004020c7c25 */ /* 0x004fc8000f8e00ff */
[----:B------:R-:W-:Y:S01]  /*0d80*/  IMAD R23, R2, UR5, RZ ;  /* 0x0000000502177c24 */ /* 0x000fe2000f8e02ff */
[----:B------:R0:W-:Y:S03]  /*0d90*/  STL.64 [R1], R12 ;  /* 0x0000000c01007387 */ /* 0x0001e60000100a00 */
[----:B------:R-:W-:Y:S01]  /*0da0*/  IMAD.IADD R23, R13, 0x1, R23 ;  /* 0x000000010d177824 */ /* 0x000fe200078e0217 */
[----:B------:R-:W-:Y:S06]  /*0db0*/  @P0 BRA `(.L_x_11) ;  /* 0x0000000000200947 */ /* 0x000fec0003800000 */
[----:B------:R-:W-:Y:S01]  /*0dc0*/  UISETP.GE.U32.AND UP0, UPT, UR40, 0x3, UPT ;  /* 0x000000032800788c */ /* 0x000fe2000bf06070 */
[----:B------:R-:W-:Y:S01]  /*0dd0*/  IADD3 R18, P0, R18, R12, RZ ;  /* 0x0000000c12127210 */ /* 0x000fe20007f1e0ff */
[----:B------:R-:W-:Y:S01]  /*0de0*/  UIMAD.WIDE.U32 UR4, UR40, -0x55555555, URZ ;  /* 0xaaaaaaab280478a5 */ /* 0x000fe2000f8e003f */
[----:B------:R-:W-:-:S03]  /*0df0*/  UMOV UR39, URZ ;  /* 0x0000003f00277c82 */ /* 0x000fc60008000000 */
[----:B------:R-:W-:Y:S01]  /*0e00*/  USHF.R.U32.HI UR4, URZ, 0x1, UR5 ;  /* 0x000000013f047899 */ /* 0x000fe20008011605 */
[----:B------:R-:W-:-:S03]  /*0e10*/  IMAD.X R17, R23, 0x1, R17, P0 ;  /* 0x0000000117117824 */ /* 0x000fc600000e0611 */
[----:B------:R-:W-:Y:S02]  /*0e20*/  UIMAD UR38, UR4, -0x3, UR40 ;  /* 0xfffffffd042678a4 */ /* 0x000fe4000f8e0228 */
[----:B------:R-:W-:-:S12]  /*0e30*/  @UP0 ULOP3.LUT UR39, UR4, 0x1, URZ, 0xc0, !UPT ;  /* 0x0000000104270892 */ /* 0x000fd8000f8ec03f */
.L_x_11:
[----:B------:R-:W-:Y:S01]  /*0e40*/  ISETP.GE.U32.AND P0, PT, R18, UR8, PT ;  /* 0x0000000812007c0c */ /* 0x000fe2000bf06070 */
[----:B------:R-:W-:Y:S01]  /*0e50*/  IMAD.MOV.U32 R19, RZ, RZ, -0x1 ;  /* 0xffffffffff137424 */ /* 0x000fe200078e00ff */
[----:B------:R-:W-:Y:S01]  /*0e60*/  PRMT R8, RZ, 0x7610, R8 ;  /* 0x00007610ff087816 */ /* 0x000fe20000000008 */
[----:B------:R-:W-:Y:S01]  /*0e70*/  IMAD.MOV.U32 R22, RZ, RZ, -0x1 ;  /* 0xffffffffff167424 */ /* 0x000fe200078e00ff */
[----:B------:R-:W-:Y:S01]  /*0e80*/  ISETP.GE.U32.AND.EX P0, PT, R17, UR9, PT, P0 ;  /* 0x0000000911007c0c */ /* 0x000fe2000bf06100 */
[----:B------:R-:W-:-:S12]  /*0e90*/  IMAD.MOV.U32 R2, RZ, RZ, -0x1 ;  /* 0xffffffffff027424 */ /* 0x000fd800078e00ff */
[----:B------:R-:W-:Y:S05]  /*0ea0*/  @P0 BRA `(.L_x_12) ;  /* 0x00000004002c0947 */ /* 0x000fea0003800000 */
[----:B------:R-:W1:Y:S01]  /*0eb0*/  LDC.64 R26, c[0x0][0x628] ;  /* 0x00018a00ff1a7b82 */ /* 0x000e620000000a00 */
[----:B------:R-:W-:Y:S02]  /*0ec0*/  IMAD.MOV.U32 R8, RZ, RZ, R18 ;  /* 0x000000ffff087224 */ /* 0x000fe400078e0012 */
[----:B------:R-:W-:-:S05]  /*0ed0*/  IMAD.MOV.U32 R9, RZ, RZ, R17 ;  /* 0x000000ffff097224 */ /* 0x000fca00078e0011 */
[----:B------:R-:W2:Y:S08]  /*0ee0*/  LDC R2, c[0x0][0x630] ;  /* 0x00018c00ff027b82 */ /* 0x000eb00000000800 */
[----:B------:R-:W3:Y:S01]  /*0ef0*/  LDC.64 R28, c[0x0][0x620] ;  /* 0x00018800ff1c7b82 */ /* 0x000ee20000000a00 */
[----:B-1----:R-:W-:-:S04]  /*0f00*/  ISETP.NE.U32.AND P0, PT, R26, RZ, PT ;  /* 0x000000ff1a00720c */ /* 0x002fc80003f05070 */
[----:B------:R-:W-:-:S13]  /*0f10*/  ISETP.NE.AND.EX P0, PT, R27, RZ, PT, P0 ;  /* 0x000000ff1b00720c */ /* 0x000fda0003f05300 */
[----:B--23--:R-:W-:Y:S05]  /*0f20*/  @!P0 BRA `(.L_x_13) ;  /* 0x0000000000288947 */ /* 0x00cfea0003800000 */
[----:B0-----:R-:W0:Y:S02]  /*0f30*/  LDC R13, c[0x0][0x634] ;  /* 0x00018d00ff0d7b82 */ /* 0x001e240000000800 */
[----:B0-----:R-:W-:-:S05]  /*0f40*/  IADD3 R13, P0, R18, R13, RZ ;  /* 0x0000000d120d7210 */ /* 0x001fca0007f1e0ff */
[----:B------:R-:W-:-:S04]  /*0f50*/  IMAD.X R15, RZ, RZ, R17, P0 ;  /* 0x000000ffff0f7224 */ /* 0x000fc800000e0611 */
[----:B------:R-:W-:-:S04]  /*0f60*/  IMAD.WIDE.U32 R8, R15, R26, RZ ;  /* 0x0000001a0f087225 */ /* 0x000fc800078e00ff */
[----:B------:R-:W-:-:S04]  /*0f70*/  IMAD.WIDE.U32 R10, P0, R13, R27, R8 ;  /* 0x0000001b0d0a7225 */ /* 0x000fc80007800008 */
[----:B------:R-:W-:-:S04]  /*0f80*/  IMAD.WIDE.U32 R8, R13, R26, RZ ;  /* 0x0000001a0d087225 */ /* 0x000fc800078e00ff */
[----:B------:R-:W-:Y:S01]  /*0f90*/  IMAD.X R13, RZ, RZ, RZ, P0 ;  /* 0x000000ffff0d7224 */ /* 0x000fe200000e06ff */
[----:B------:R-:W-:Y:S01]  /*0fa0*/  IADD3 RZ, P0, R9, R10, RZ ;  /* 0x0000000a09ff7210 */ /* 0x000fe20007f1e0ff */
[----:B------:R-:W-:-:S04]  /*0fb0*/  IMAD.MOV.U32 R12, RZ, RZ, R11 ;  /* 0x000000ffff0c7224 */ /* 0x000fc800078e000b */
[----:B------:R-:W-:-:S08]  /*0fc0*/  IMAD.WIDE.U32.X R8, R15, R27, R12, P0 ;  /* 0x0000001b0f087225 */ /* 0x000fd000000e040c */
.L_x_13:
[----:B------:R-:W1:Y:S01]  /*0fd0*/  LDC.64 R32, c[0x0][0x640] ;  /* 0x00019000ff207b82 */ /* 0x000e620000000a00 */
[-C--:B------:R-:W-:Y:S01]  /*0fe0*/  SHF.R.U64 R30, R8, R2.reuse, R9 ;  /* 0x00000002081e7219 */ /* 0x080fe20000001209 */
[----:B------:R-:W-:Y:S01]  /*0ff0*/  IMAD.MOV.U32 R19, RZ, RZ, R17 ;  /* 0x000000ffff137224 */ /* 0x000fe200078e0011 */
[----:B------:R-:W-:Y:S01]  /*1000*/  SHF.R.U32.HI R2, RZ, R2, R9 ;  /* 0x00000002ff027219 */ /* 0x000fe20000011609 */
[----:B------:R-:W-:Y:S01]  /*1010*/  IMAD.MOV.U32 R26, RZ, RZ, 0x1 ;  /* 0x00000001ff1a7424 */ /* 0x000fe200078e00ff */
[----:B------:R-:W-:-:S03]  /*1020*/  IADD3 R11, P0, RZ, -R30, RZ ;  /* 0x8000001eff0b7210 */ /* 0x000fc60007f1e0ff */
[----:B------:R-:W2:Y:S02]  /*1030*/  LDC R10, c[0x0][0x618] ;  /* 0x00018600ff0a7b82 */ /* 0x000ea40000000800 */
[----:B------:R-:W-:-:S04]  /*1040*/  IMAD.X R9, RZ, RZ, ~R2, P0 ;  /* 0x000000ffff097224 */ /* 0x000fc800000e0e02 */
[-C--:B------:R-:W-:Y:S02]  /*1050*/  IMAD R2, R9, R28.reuse, RZ ;  /* 0x0000001c09027224 */ /* 0x080fe400078e02ff */
[----:B0-----:R-:W0:Y:S01]  /*1060*/  LDC R13, c[0x0][0x608] ;  /* 0x00018200ff0d7b82 */ /* 0x001e220000000800 */
[----:B------:R-:W-:-:S04]  /*1070*/  IMAD.WIDE.U32 R8, R11, R28, R18 ;  /* 0x0000001c0b087225 */ /* 0x000fc800078e0012 */
[----:B------:R-:W-:Y:S02]  /*1080*/  IMAD R11, R11, R29, R2 ;  /* 0x0000001d0b0b7224 */ /* 0x000fe400078e0202 */
[----:B------:R-:W-:Y:S01]  /*1090*/  IMAD.MOV.U32 R2, RZ, RZ, -0x1 ;  /* 0xffffffffff027424 */ /* 0x000fe200078e00ff */
[----:B------:R-:W3:Y:S01]  /*10a0*/  LDC R31, c[0x0][0x658] ;  /* 0x00019600ff1f7b82 */ /* 0x000ee20000000800 */
[----:B------:R-:W-:Y:S01]  /*10b0*/  IMAD.IADD R9, R9, 0x1, R11 ;  /* 0x0000000109097824 */ /* 0x000fe200078e020b */
[----:B-1----:R-:W-:-:S04]  /*10c0*/  ISETP.NE.U32.AND P0, PT, R32, RZ, PT ;  /* 0x000000ff2000720c */ /* 0x002fc80003f05070 */
[----:B------:R-:W-:Y:S02]  /*10d0*/  ISETP.NE.AND.EX P0, PT, R33, RZ, PT, P0 ;  /* 0x000000ff2100720c */ /* 0x000fe40003f05300 */
[----:B------:R-:W1:Y:S01]  /*10e0*/  LDC R29, c[0x0][0x600] ;  /* 0x00018000ff1d7b82 */ /* 0x000e620000000800 */
[-CC-:B--2---:R-:W-:Y:S02]  /*10f0*/  SHF.R.U64 R27, R8, R10.reuse, R9.reuse ;  /* 0x0000000a081b7219 */ /* 0x184fe40000001209 */
[----:B------:R-:W-:-:S05]  /*1100*/  SHF.R.U32.HI R8, RZ, R10, R9 ;  /* 0x0000000aff087219 */ /* 0x000fca0000011609 */
[----:B------:R-:W2:Y:S01]  /*1110*/  LDC R22, c[0x0][0x648] ;  /* 0x00019200ff167b82 */ /* 0x000ea20000000800 */
[-CC-:B0-----:R-:W-:Y:S02]  /*1120*/  SHF.R.U64 R34, R27, R13.reuse, R8.reuse ;  /* 0x0000000d1b227219 */ /* 0x181fe40000001208 */
[----:B------:R-:W-:-:S05]  /*1130*/  SHF.R.U32.HI R8, RZ, R13, R8 ;  /* 0x0000000dff087219 */ /* 0x000fca0000011608 */
[----:B------:R-:W0:Y:S01]  /*1140*/  LDC R24, c[0x0][0x638] ;  /* 0x00018e00ff187b82 */ /* 0x000e220000000800 */
[-CC-:B---3--:R-:W-:Y:S02]  /*1150*/  SHF.R.U64 R36, R34, R31.reuse, R8.reuse ;  /* 0x0000001f22247219 */ /* 0x188fe40000001208 */
[-C--:B------:R-:W-:Y:S02]  /*1160*/  SHF.L.U32 R2, R2, R31.reuse, RZ ;  /* 0x0000001f02027219 */ /* 0x080fe400000006ff */
[----:B------:R-:W-:Y:S01]  /*1170*/  SHF.R.U32.HI R9, RZ, R31, R8 ;  /* 0x0000001fff097219 */ /* 0x000fe20000011608 */
[----:B------:R-:W-:Y:S01]  /*1180*/  IMAD.MOV.U32 R8, RZ, RZ, R36 ;  /* 0x000000ffff087224 */ /* 0x000fe200078e0024 */
[----:B------:R-:W-:Y:S01]  /*1190*/  LOP3.LUT R15, RZ, R2, RZ, 0x33, !PT ;  /* 0x00000002ff0f7212 */ /* 0x000fe200078e33ff */
[----:B------:R-:W3:Y:S01]  /*11a0*/  LDC R28, c[0x0][0x610] ;  /* 0x00018400ff1c7b82 */ /* 0x000ee20000000800 */
[----:B------:R-:W-:Y:S05]  /*11b0*/  @!P0 BRA `(.L_x_14) ;  /* 0x0000000000288947 */ /* 0x000fea0003800000 */
[----:B------:R-:W4:Y:S02]  /*11c0*/  LDC R13, c[0x0][0x64c] ;  /* 0x00019300ff0d7b82 */ /* 0x000f240000000800 */
[----:B----4-:R-:W-:-:S05]  /*11d0*/  IADD3 R13, P0, R36, R13, RZ ;  /* 0x0000000d240d7210 */ /* 0x010fca0007f1e0ff */
        /* <DEDUP_REMOVED lines=8> */
.L_x_14:
[----:B--2---:R-:W-:Y:S01]  /*1260*/  SHF.R.U64 R7, R8, R22, R9 ;  /* 0x0000001608077219 */ /* 0x004fe20000001209 */
[----:B-1----:R-:W-:Y:S01]  /*1270*/  VIADD R8, R29, 0xffffffff ;  /* 0xffffffff1d087836 */ /* 0x002fe20000000000 */
[----:B------:R-:W-:Y:S01]  /*1280*/  SHF.L.U32 R2, R26, R31, RZ ;  /* 0x0000001f1a027219 */ /* 0x000fe200000006ff */
[----:B------:R-:W-:Y:S01]  /*1290*/  @P1 IMAD R21, R25, R20, R6 ;  /* 0x0000001419151224 */ /* 0x000fe200078e0206 */
[----:B------:R-:W-:Y:S01]  /*12a0*/  LOP3.LUT R15, R34, R15, RZ, 0xc0, !PT ;  /* 0x0000000f220f7212 */ /* 0x000fe200078ec0ff */
[----:B------:R-:W-:Y:S01]  /*12b0*/  IMAD.MOV R9, RZ, RZ, -R7 ;  /* 0x000000ffff097224 */ /* 0x000fe200078e0a07 */
[----:B------:R-:W-:-:S03]  /*12c0*/  LOP3.LUT R8, R27, R8, RZ, 0xc0, !PT ;  /* 0x000000081b087212 */ /* 0x000fc600078ec0ff */
[----:B------:R-:W-:Y:S02]  /*12d0*/  IMAD R6, R2, R7, R15 ;  /* 0x0000000702067224 */ /* 0x000fe400078e020f */
[----:B0-----:R-:W-:Y:S02]  /*12e0*/  IMAD R2, R9, R24, R36 ;  /* 0x0000001809027224 */ /* 0x001fe400078e0224 */
[----:B---3--:R-:W-:Y:S02]  /*12f0*/  IMAD R19, R6, R28, R21 ;  /* 0x0000001c06137224 */ /* 0x008fe400078e0215 */
[----:B------:R-:W-:Y:S02]  /*1300*/  IMAD R2, R2, R29, R8 ;  /* 0x0000001d02027224 */ /* 0x000fe400078e0208 */
[----:B------:R-:W-:-:S03]  /*1310*/  IMAD.MOV.U32 R6, RZ, RZ, 0x1 ;  /* 0x00000001ff067424 */ /* 0x000fc600078e00ff */
[----:B------:R-:W-:Y:S02]  /*1320*/  SEL R22, R2, R19, !P1 ;  /* 0x0000001302167207 */ /* 0x000fe40004800000 */
[----:B------:R-:W-:Y:S01]  /*1330*/  SEL R19, R19, R2, !P1 ;  /* 0x0000000213137207 */ /* 0x000fe20004800000 */
[----:B------:R-:W-:Y:S01]  /*1340*/  IMAD.MOV.U32 R2, RZ, RZ, R30 ;  /* 0x000000ffff027224 */ /* 0x000fe200078e001e */
[----:B------:R-:W-:-:S07]  /*1350*/  PRMT R8, R6, 0x7610, R8 ;  /* 0x0000761006087816 */ /* 0x000fce0000000008 */
.L_x_12:
[----:B------:R-:W-:Y:S05]  /*1360*/  @!P2 BRA `(.L_x_15) ;  /* 0x00000000000ca947 */ /* 0x000fea0003800000 */
[----:B------:R-:W-:Y:S01]  /*1370*/  UCGABAR_WAIT ;  /* 0x0000000000007dc7 */ /* 0x000fe20008000000 */
[----:B------:R-:W-:Y:S01]  /*1380*/  CCTL.IVALL ;  /* 0x00000000ff00798f */ /* 0x000fe20002000000 */
[----:B------:R-:W-:Y:S05]  /*1390*/  BRA `(.L_x_16) ;  /* 0x0000000000047947 */ /* 0x000fea0003800000 */
.L_x_15:
[----:B------:R-:W-:Y:S06]  /*13a0*/  BAR.SYNC.DEFER_BLOCKING 0x0 ;  /* 0x0000000000007b1d */ /* 0x000fec0000010000 */
.L_x_16:
[----:B------:R-:W-:Y:S05]  /*13b0*/  @!P4 BRA `(.L_x_17) ;  /* 0x0000003400a0c947 */ /* 0x000fea0003800000 */
[----:B------:R-:W-:-:S13]  /*13c0*/  ISETP.GT.U32.AND P0, PT, R35, 0x1, PT ;  /* 0x000000012300780c */ /* 0x000fda0003f04070 */
[----:B------:R-:W-:Y:S05]  /*13d0*/  @P0 EXIT ;  /* 0x000000000000094d */ /* 0x000fea0003800000 */
.L_x_18:
[----:B------:R-:W-:-:S08]  /*13e0*/  NOP ;  /* 0x0000000000007918 */ /* 0x000fd00000000000 */
[----:B------:R-:W1:Y:S02]  /*13f0*/  USETMAXREG.TRY_ALLOC.CTAPOOL UP0, 0xe8 ;  /* 0x000000e8000079c8 */ /* 0x000e640008000600 */
[----:B-1----:R-:W-:-:S13]  /*1400*/  PLOP3.LUT P0, PT, PT, PT, UP0, 0x80, 0x0 ;  /* 0x000000000000781c */ /* 0x002fda0003f0f008 */
[----:B------:R-:W-:Y:S05]  /*1410*/  @!P0 BRA `(.L_x_18) ;  /* 0xfffffffc00f08947 */ /* 0x000fea000383ffff */
[----:B------:R-:W-:-:S13]  /*1420*/  LOP3.LUT P0, RZ, R8, 0xff, RZ, 0xc0, !PT ;  /* 0x000000ff08ff7812 */ /* 0x000fda000780c0ff */
[----:B------:R-:W-:Y:S05]  /*1430*/  @!P0 EXIT ;  /* 0x000000000000894d */ /* 0x000fea0003800000 */
[----:B------:R-:W1:Y:S01]  /*1440*/  S2UR UR4, SR_CgaCtaId ;  /* 0x00000000000479c3 */ /* 0x000e620000008800 */
[----:B------:R-:W-:Y:S01]  /*1450*/  VIADD R14, R14, 0xffffffff ;  /* 0xffffffff0e0e7836 */ /* 0x000fe20000000000 */
[CC--:B------:R-:W-:Y:S01]  /*1460*/  LEA.HI R4, R0.reuse, R3.reuse, RZ, 0x2 ;  /* 0x0000000300047211 */ /* 0x0c0fe200078f10ff */
[----:B------:R-:W-:Y:S01]  /*1470*/  UMOV UR41, 0x400 ;  /* 0x0000040000297882 */ /* 0x000fe20000000000 */
[----:B------:R-:W-:Y:S01]  /*1480*/  LEA.HI R0, R0, R3, RZ, 0x5 ;  /* 0x0000000300007211 */ /* 0x000fe200078f28ff */
[----:B------:R-:W-:Y:S01]  /*1490*/  UISETP.LT.AND UP0, UPT, UR40, 0x1, UPT ;  /* 0x000000012800788c */ /* 0x000fe2000bf01270 */
[----:B------:R-:W-:Y:S01]  /*14a0*/  R2UR UR42, R14 ;  /* 0x000000000e2a72ca */ /* 0x000fe200000e0000 */
[----:B------:R-:W-:Y:S01]  /*14b0*/  ULDC UR6, c[0x0][0x284] ;  /* 0x0000a10000067ab9 */ /* 0x000fe20000000800 */
[--C-:B------:R-:W-:Y:S01]  /*14c0*/  SHF.R.S32.HI R60, RZ, 0x2, R4.reuse ;  /* 0x00000002ff3c7819 */ /* 0x100fe20000011404 */
[----:B------:R-:W-:Y:S01]  /*14d0*/  USEL UR43, UR40, 0x1, UP0 ;  /* 0x00000001282b7887 */ /* 0x000fe20008000000 */
[----:B------:R-:W-:Y:S01]  /*14e0*/  SHF.R.S32.HI R5, RZ, 0x1f, R4 ;  /* 0x0000001fff057819 */ /* 0x000fe20000011404 */
[----:B------:R-:W-:Y:S01]  /*14f0*/  USHF.L.U32 UR46, UR40, 0x1, URZ ;  /* 0x00000001282e7899 */ /* 0x000fe2000800063f */
[----:B------:R-:W-:Y:S01]  /*1500*/  LOP3.LUT R62, R4, 0xfffffffc, RZ, 0xc0, !PT ;  /* 0xfffffffc043e7812 */ /* 0x000fe200078ec0ff */
[----:B------:R-:W-:Y:S01]  /*1510*/  UIADD3 UR43, -UR43, UR40, URZ ;  /* 0x000000282b2b7290 */ /* 0x000fe2000fffe13f */
[----:B------:R-:W-:-:S02]  /*1520*/  LEA.HI R5, R5, R60, RZ, 0x3 ;  /* 0x0000003c05057211 */ /* 0x000fc400078f18ff */
[----:B------:R-:W-:Y:S01]  /*1530*/  ISETP.NE.AND P0, PT, R14, RZ, PT ;  /* 0x000000ff0e00720c */ /* 0x000fe20003f05270 */
[----:B------:R-:W-:Y:S01]  /*1540*/  IMAD.IADD R62, R3, 0x1, -R62 ;  /* 0x00000001033e7824 */ /* 0x000fe200078e0a3e */
[----:B------:R-:W-:Y:S01]  /*1550*/  LOP3.LUT R5, R5, 0xfffffff8, RZ, 0xc0, !PT ;  /* 0xfffffff805057812 */ /* 0x000fe200078ec0ff */
[----:B------:R-:W-:Y:S01]  /*1560*/  USHF.L.U32 UR42, UR42, 0x3, URZ ;  /* 0x000000032a2a7899 */ /* 0x000fe2000800063f */
[----:B------:R-:W-:Y:S02]  /*1570*/  LOP3.LUT R72, R16, 0x1, RZ, 0xfc, !PT ;  /* 0x0000000110487812 */ /* 0x000fe400078efcff */
[----:B------:R-:W-:Y:S01]  /*1580*/  SEL R73, RZ, 0x1, P0 ;  /* 0x00000001ff497807 */ /* 0x000fe20000000000 */
[----:B------:R-:W-:Y:S01]  /*1590*/  IMAD.IADD R60, R60, 0x1, -R5 ;  /* 0x000000013c3c7824 */ /* 0x000fe200078e0a05 */
[----:B-1----:R-:W-:Y:S01]  /*15a0*/  ULEA UR41, UR4, UR41, 0x18 ;  /* 0x0000002904297291 */ /* 0x002fe2000f8ec03f */
[----:B------:R-:W-:Y:S01]  /*15b0*/  SHF.R.S32.HI R5, RZ, 0x5, R0 ;  /* 0x00000005ff057819 */ /* 0x000fe20000011400 */
[----:B------:R-:W-:-:S02]  /*15c0*/  IMAD.U32 R64, RZ, RZ, UR42 ;  /* 0x0000002aff407e24 */ /* 0x000fc4000f8e00ff */
[----:B------:R-:W-:Y:S01]  /*15d0*/  UIADD3 UR47, UR41, 0x40, URZ ;  /* 0x00000040292f7890 */ /* 0x000fe2000fffe03f */
[--C-:B------:R-:W-:Y:S01]  /*15e0*/  SHF.R.S32.HI R61, RZ, 0x1f, R60.reuse ;  /* 0x0000001fff3d7819 */ /* 0x100fe2000001143c */
[----:B------:R-:W-:Y:S01]  /*15f0*/  UIADD3 UR4, UR41, 0x3100, URZ ;  /* 0x0000310029047890 */ /* 0x000fe2000fffe03f */
[C-C-:B------:R-:W-:Y:S01]  /*1600*/  IMAD R67, R5.reuse, -0x10, -R60.reuse ;  /* 0xfffffff005437824 */ /* 0x140fe200078e0a3c */
[----:B------:R-:W-:Y:S01]  /*1610*/  UIADD3 UR5, UR41, 0x100, URZ ;  /* 0x0000010029057890 */ /* 0x000fe2000fffe03f */
[C---:B------:R-:W-:Y:S01]  /*1620*/  LOP3.LUT R66, R64.reuse, 0x8, RZ, 0xc0, !PT ;  /* 0x0000000840427812 */ /* 0x040fe200078ec0ff */
[----:B------:R-:W-:Y:S01]  /*1630*/  USHF.R.U32.HI UR4, URZ, 0x4, UR4 ;  /* 0x000000043f047899 */ /* 0x000fe20008011604 */
[----:B------:R-:W-:Y:S01]  /*1640*/  IMAD.U32 R63, RZ, RZ, UR47 ;  /* 0x0000002fff3f7e24 */ /* 0x000fe2000f8e00ff */
[----:B------:R-:W-:Y:S01]  /*1650*/  USHF.R.U32.HI UR5, URZ, 0x4, UR5 ;  /* 0x000000043f057899 */ /* 0x000fe20008011605 */
[----:B------:R-:W-:Y:S01]  /*1660*/  IMAD.WIDE R60, R5, 0x10, R60 ;  /* 0x00000010053c7825 */ /* 0x000fe200078e023c */
[----:B------:R-:W-:Y:S01]  /*1670*/  ULOP3.LUT UR4, UR4, 0x3fff, URZ, 0xc0, !UPT ;  /* 0x00003fff04047892 */ /* 0x000fe2000f8ec03f */
[----:B------:R-:W-:Y:S01]  /*1680*/  LOP3.LUT R64, R64, 0x8, RZ, 0xc, !PT ;  /* 0x0000000840407812 */ /* 0x000fe200078e0cff */
[----:B------:R-:W-:Y:S01]  /*1690*/  ULOP3.LUT UR5, UR5, 0x3fff, URZ, 0xc0, !UPT ;  /* 0x00003fff05057892 */ /* 0x000fe2000f8ec03f */
[----:B------:R-:W-:Y:S01]  /*16a0*/  VIADD R65, R63, UR42 ;  /* 0x0000002a3f417c36 */ /* 0x000fe20008000000 */
[----:B------:R-:W-:Y:S01]  /*16b0*/  LOP3.LUT R66, R66, 0x18, RZ, 0x3c, !PT ;  /* 0x0000001842427812 */ /* 0x000fe200078e3cff */
[----:B------:R-:W-:Y:S01]  /*16c0*/  VIADD R67, R67, UR6 ;  /* 0x0000000643437c36 */ /* 0x000fe20008000000 */
[----:B------:R-:W-:-:S02]  /*16d0*/  ULOP3.LUT UR44, UR4, 0x10000, URZ, 0xfc, !UPT ;  /* 0x00010000042c7892 */ /* 0x000fc4000f8efc3f */
[----:B------:R-:W-:-:S12]  /*16e0*/  ULOP3.LUT UR45, UR5, 0x10000, URZ, 0xfc, !UPT ;  /* 0x00010000052d7892 */ /* 0x000fd8000f8efc3f */
.L_x_102:
[----:B------:R-:W-:Y:S01]  /*16f0*/  SHF.L.U32 R0, R73, 0x1f, RZ ;  /* 0x0000001f49007819 */ /* 0x000fe200000006ff */
[----:B------:R-:W-:Y:S02]  /*1700*/  ULDC UR4, c[0x0][0x28c] ;  /* 0x0000a30000047ab9 */ /* 0x000fe40000000800 */
[----:B------:R-:W-:Y:S01]  /*1710*/  ISETP.LT.AND P1, PT, RZ, UR4, PT ;  /* 0x00000004ff007c0c */ /* 0x000fe2000bf21270 */
[----:B-1----:R-:W1:Y:S02]  /*1720*/  SYNCS.PHASECHK.TRANS64.TRYWAIT P0, [R63+UR42], R0 ;  /* 0x000000003f0075a7 */ /* 0x002e64000800016a */
[----:B-1-34-:R-:W-:Y:S10]  /*1730*/  @!P0 BRA `(.L_x_19) ;  /* 0x0000004000b48947 */ /* 0x01aff40003800000 */
.L_x_123:
[----:B------:R-:W-:Y:S05]  /*1740*/  @P1 BRA `(.L_x_20) ;  /* 0x0000000000401947 */ /* 0x000fea0003800000 */
[----:B-1----:R-:W-:Y:S01]  /*1750*/  MOV R0, 0x0 ;  /* 0x0000000000007802 */ /* 0x002fe20000000f00 */
[----:B------:R-:W-:Y:S01]  /*1760*/  ULDC.64 UR4, c[0x4][0x68] ;  /* 0x01001a0000047ab9 */ /* 0x000fe20000000a00 */
[----:B------:R-:W-:Y:S01]  /*1770*/  ULDC.64 UR6, c[0x4][0x8] ;  /* 0x0100020000067ab9 */ /* 0x000fe20000000a00 */
[----:B------:R-:W-:Y:S01]  /*1780*/  IMAD.U32 R4, RZ, RZ, UR4 ;  /* 0x00000004ff047e24 */ /* 0x000fe2000f8e00ff */
[----:B------:R1:W2:Y:S01]  /*1790*/  LDC.64 R14, c[0x4][R0] ;  /* 0x01000000000e7b82 */ /* 0x0002a20000000a00 */
[----:B------:R-:W-:Y:S01]  /*17a0*/  IMAD.U32 R5, RZ, RZ, UR5 ;  /* 0x00000005ff057e24 */ /* 0x000fe2000f8e00ff */
[----:B------:R-:W-:Y:S01]  /*17b0*/  ULDC.64 UR4, c[0x4][0x70] ;  /* 0x01001c0000047ab9 */ /* 0x000fe20000000a00 */
[----:B------:R-:W-:Y:S02]  /*17c0*/  IMAD.U32 R10, RZ, RZ, UR6 ;  /* 0x00000006ff0a7e24 */ /* 0x000fe4000f8e00ff */
[----:B------:R-:W-:Y:S02]  /*17d0*/  IMAD.U32 R6, RZ, RZ, UR4 ;  /* 0x00000004ff067e24 */ /* 0x000fe4000f8e00ff */
[----:B------:R-:W-:-:S02]  /*17e0*/  IMAD.U32 R7, RZ, RZ, UR5 ;  /* 0x00000005ff077e24 */ /* 0x000fc4000f8e00ff */
[----:B------:R-:W-:Y:S02]  /*17f0*/  IMAD.U32 R11, RZ, RZ, UR7 ;  /* 0x00000007ff0b7e24 */ /* 0x000fe4000f8e00ff */
[----:B------:R-:W-:Y:S02]  /*1800*/  IMAD.MOV.U32 R8, RZ, RZ, 0x1e1 ;  /* 0x000001e1ff087424 */ /* 0x000fe400078e00ff */
[----:B0-----:R-:W-:Y:S02]  /*1810*/  IMAD.MOV.U32 R12, RZ, RZ, 0x1 ;  /* 0x00000001ff0c7424 */ /* 0x001fe400078e00ff */
[----:B-1----:R-:W-:-:S07]  /*1820*/  IMAD.MOV.U32 R13, RZ, RZ, RZ ;  /* 0x000000ffff0d7224 */ /* 0x002fce00078e00ff */
[----:B------:R-:W-:-:S07]  /*1830*/  LEPC R20, `(.L_x_20) ;  /* 0x000000001014794e */ /* 0x000fce0000000000 */
[----:B--2--5:R-:W-:Y:S05]  /*1840*/  CALL.ABS.NOINC R14 ;  /* 0x000000000e007343 */ /* 0x024fea0003c00000 */
.L_x_20:
[----:B------:R-:W-:-:S13]  /*1850*/  ISETP.NE.AND P0, PT, R72, 0x3, PT ;  /* 0x000000034800780c */ /* 0x000fda0003f05270 */
[----:B------:R-:W-:Y:S05]  /*1860*/  @!P0 BRA `(.L_x_21) ;  /* 0x0000000000048947 */ /* 0x000fea0003800000 */
[----:B------:R-:W-:Y:S01]  /*1870*/  BPT.TRAP 0x1 ;  /* 0x000000040000795c */ /* 0x000fe20000300000 */
.L_x_21:
[----:B------:R-:W-:Y:S02]  /*1880*/  IMAD.U32 R3, RZ, RZ, UR38 ;  /* 0x00000026ff037e24 */ /* 0x000fe4000f8e00ff */
[----:B-1----:R-:W-:-:S03]  /*1890*/  IMAD.U32 R0, RZ, RZ, UR39 ;  /* 0x00000027ff007e24 */ /* 0x002fc6000f8e00ff */
[----:B------:R-:W-:Y:S02]  /*18a0*/  LEA R3, R3, UR41, 0x3 ;  /* 0x0000002903037c11 */ /* 0x000fe4000f8e18ff */
[----:B------:R-:W-:-:S04]  /*18b0*/  SHF.L.U32 R0, R0, 0x1f, RZ ;  /* 0x0000001f00007819 */ /* 0x000fc800000006ff */
[----:B------:R1:W2:Y:S01]  /*18c0*/  SYNCS.PHASECHK.TRANS64.TRYWAIT P1, [R3+URZ], R0 ;  /* 0x00000000030075a7 */ /* 0x0002a2000802017f */
[----:B------:R-:W-:Y:S05]  /*18d0*/  @!P0 BRA `(.L_x_22) ;  /* 0x0000000000048947 */ /* 0x000fea0003800000 */
[----:B------:R-:W-:Y:S01]  /*18e0*/  BPT.TRAP 0x1 ;  /* 0x000000040000795c */ /* 0x000fe20000300000 */
.L_x_22:
[----:B--2---:R-:W-:Y:S05]  /*18f0*/  @P1 BRA `(.L_x_23) ;  /* 0x0000000000081947 */ /* 0x004fea0003800000 */
[----:B------:R-:W2:Y:S02]  /*1900*/  SYNCS.PHASECHK.TRANS64.TRYWAIT P1, [R3+URZ], R0 ;  /* 0x00000000030075a7 */ /* 0x000ea4000802017f */
[----:B--2---:R-:W-:Y:S05]  /*1910*/  @!P1 BRA `(.L_x_24) ;  /* 0x0000004000509947 */ /* 0x004fea0003800000 */
.L_x_23:
[----:B------:R-:W-:Y:S05]  /*1920*/  WARPSYNC.ALL ;  /* 0x0000000000007948 */ /* 0x000fea0003800000 */
[----:B------:R-:W-:Y:S01]  /*1930*/  ULEA UR4, UR38, UR45, 0x8 ;  /* 0x0000002d26047291 */ /* 0x000fe2000f8e403f */
[----:B------:R-:W-:Y:S01]  /*1940*/  WARPGROUP.ARRIVE ;  /* 0x00000000000079c5 */ /* 0x000fe20000000000 */
[----:B------:R-:W-:Y:S01]  /*1950*/  ULEA UR6, UR38, UR44, 0x8 ;  /* 0x0000002c26067291 */ /* 0x000fe2000f8e403f */
[----:B-12---:R-:W-:Y:S01]  /*1960*/  IMAD.U32 R0, RZ, RZ, UR43 ;  /* 0x0000002bff007e24 */ /* 0x006fe2000f8e00ff */
[----:B------:R-:W-:Y:S01]  /*1970*/  UMOV UR5, 0x80000020 ;  /* 0x8000002000057882 */ /* 0x000fe20000000000 */
[----:B------:R-:W-:-:S03]  /*1980*/  UMOV UR7, 0x80000020 ;  /* 0x8000002000077882 */ /* 0x000fc60000000000 */
[----:B------:R-:W-:-:S03]  /*1990*/  ISETP.GE.AND P1, PT, R0, 0x1, PT ;  /* 0x000000010000780c */ /* 0x000fc60003f26270 */
[----:B------:R-:W-:Y:S01]  /*19a0*/  HGMMA.64x64x16.F32 R24, gdesc[UR4], RZ, !UPT, gsb0 ;  /* 0x00e00000041879f0 */ /* 0x000fe2000c0008ff */
[----:B------:R-:W-:Y:S02]  /*19b0*/  UIADD3 UR4, UR4, 0x2, URZ ;  /* 0x0000000204047890 */ /* 0x000fe4000fffe03f */
[----:B------:R-:W-:Y:S01]  /*19c0*/  UIADD3 UR6, UR6, 0x2, URZ ;  /* 0x0000000206067890 */ /* 0x000fe2000fffe03f */
[----:B------:R-:W-:Y:S01]  /*19d0*/  UMOV UR5, 0x80000020 ;  /* 0x8000002000057882 */ /* 0x000fe20000000000 */
[----:B------:R-:W-:Y:S01]  /*19e0*/  UMOV UR7, 0x80000020 ;  /* 0x8000002000077882 */ /* 0x000fe20000000000 */
[----:B------:R-:W-:Y:S02]  /*19f0*/  WARPGROUP.DEPBAR.LE gsb0, 0x0 ;  /* 0x00008000000079c5 */ /* 0x000fe40000010000 */
[----:B------:R-:W-:-:S06]  /*1a00*/  WARPGROUP.ARRIVE ;  /* 0x00000000000079c5 */ /* 0x000fcc0000000000 */
[----:B------:R-:W-:Y:S03]  /*1a10*/  HGMMA.64x64x16.F32 R24, gdesc[UR4], R24, gsb0 ;  /* 0x00e00000041879f0 */ /* 0x000fe60008000818 */
[----:B------:R-:W-:Y:S02]  /*1a20*/  WARPGROUP.DEPBAR.LE gsb0, 0x0 ;  /* 0x00008000000079c5 */ /* 0x000fe40000010000 */
[----:B------:R-:W-:Y:S05]  /*1a30*/  @!P1 BRA `(.L_x_25) ;  /* 0x0000000000d49947 */ /* 0x000fea0003800000 */
[----:B------:R-:W-:Y:S01]  /*1a40*/  UIADD3 UR4, UR38, 0x1, URZ ;  /* 0x0000000126047890 */ /* 0x000fe2000fffe03f */
[----:B------:R-:W-:Y:S02]  /*1a50*/  IMAD.U32 R0, RZ, RZ, UR43 ;  /* 0x0000002bff007e24 */ /* 0x000fe4000f8e00ff */
[----:B------:R-:W-:Y:S01]  /*1a60*/  IMAD.U32 R3, RZ, RZ, UR38 ;  /* 0x00000026ff037e24 */ /* 0x000fe2000f8e00ff */
[----:B------:R-:W-:-:S04]  /*1a70*/  UISETP.NE.AND UP0, UPT, UR4, 0x3, UPT ;  /* 0x000000030400788c */ /* 0x000fc8000bf05270 */
[----:B------:R-:W-:Y:S02]  /*1a80*/  USEL UR5, URZ, 0x1, UP0 ;  /* 0x000000013f057887 */ /* 0x000fe40008000000 */
[----:B------:R-:W-:Y:S02]  /*1a90*/  USEL UR8, UR4, URZ, UP0 ;  /* 0x0000003f04087287 */ /* 0x000fe40008000000 */
[----:B------:R-:W-:-:S06]  /*1aa0*/  ULOP3.LUT UR5, UR39, UR5, URZ, 0x3c, !UPT ;  /* 0x0000000527057292 */ /* 0x000fcc000f8e3c3f */
[----:B------:R-:W-:-:S07]  /*1ab0*/  IMAD.U32 R6, RZ, RZ, UR5 ;  /* 0x00000005ff067e24 */ /* 0x000fce000f8e00ff */
.L_x_32:
[----:B------:R-:W-:Y:S05]  /*1ac0*/  @!P0 BRA `(.L_x_26) ;  /* 0x0000000000048947 */ /* 0x000fea0003800000 */
[----:B------:R-:W-:Y:S01]  /*1ad0*/  BPT.TRAP 0x1 ;  /* 0x000000040000795c */ /* 0x000fe20000300000 */
.L_x_26:
[----:B------:R-:W-:Y:S01]  /*1ae0*/  ULEA UR4, UR8, UR41, 0x3 ;  /* 0x0000002908047291 */ /* 0x000fe2000f8e183f */
[----:B------:R-:W-:-:S08]  /*1af0*/  SHF.L.U32 R4, R6, 0x1f, RZ ;  /* 0x0000001f06047819 */ /* 0x000fd000000006ff */
[----:B------:R1:W2:Y:S01]  /*1b00*/  SYNCS.PHASECHK.TRANS64.TRYWAIT P1, [UR4], R4 ;  /* 0x00000004ff0075a7 */ /* 0x0002a20008020144 */
[----:B------:R-:W-:Y:S05]  /*1b10*/  @!P0 BRA `(.L_x_27) ;  /* 0x0000000000048947 */ /* 0x000fea0003800000 */
[----:B------:R-:W-:Y:S01]  /*1b20*/  BPT.TRAP 0x1 ;  /* 0x000000040000795c */ /* 0x000fe20000300000 */
.L_x_27:
[----:B--2---:R-:W-:Y:S05]  /*1b30*/  @P1 BRA `(.L_x_28) ;  /* 0x0000000000081947 */ /* 0x004fea0003800000 */
[----:B------:R-:W2:Y:S02]  /*1b40*/  SYNCS.PHASECHK.TRANS64.TRYWAIT P1, [UR4], R4 ;  /* 0x00000004ff0075a7 */ /* 0x000ea40008020144 */
[----:B--2---:R-:W-:Y:S05]  /*1b50*/  @!P1 BRA `(.L_x_29) ;  /* 0x0000003c00d49947 */ /* 0x004fea0003800000 */
.L_x_28:
[----:B------:R-:W-:Y:S01]  /*1b60*/  ULEA UR4, UR8, UR45, 0x8 ;  /* 0x0000002d08047291 */ /* 0x000fe2000f8e403f */
[----:B------:R-:W-:Y:S01]  /*1b70*/  WARPGROUP.ARRIVE ;  /* 0x00000000000079c5 */ /* 0x000fe20000000000 */
[----:B------:R-:W-:Y:S01]  /*1b80*/  ULEA UR6, UR8, UR44, 0x8 ;  /* 0x0000002c08067291 */ /* 0x000fe2000f8e403f */
[----:B------:R-:W-:Y:S01]  /*1b90*/  UMOV UR5, 0x80000020 ;  /* 0x8000002000057882 */ /* 0x000fe20000000000 */
[----:B------:R-:W-:-:S07]  /*1ba0*/  UMOV UR7, 0x80000020 ;  /* 0x8000002000077882 */ /* 0x000fce0000000000 */
[----:B------:R-:W-:Y:S01]  /*1bb0*/  HGMMA.64x64x16.F32 R24, gdesc[UR4], R24, gsb0 ;  /* 0x00e00000041879f0 */ /* 0x000fe20008000818 */
        /* <DEDUP_REMOVED lines=9> */
[----:B------:R-:W-:Y:S01]  /*1c50*/  BPT.TRAP 0x1 ;  /* 0x000000040000795c */ /* 0x000fe20000300000 */
.L_x_30:
[----:B------:R-:W-:-:S13]  /*1c60*/  ISETP.NE.AND P1, PT, R57, RZ, PT ;  /* 0x000000ff3900720c */ /* 0x000fda0003f25270 */
[----:B-12---:R-:W-:-:S05]  /*1c70*/  @P1 LEA R4, R3, UR41, 0x3 ;  /* 0x0000002903041c11 */ /* 0x006fca000f8e18ff */
[----:B------:R-:W-:-:S05]  /*1c80*/  @P1 VIADD R5, R4, 0x18 ;  /* 0x0000001804051836 */ /* 0x000fca0000000000 */
[----:B------:R-:W-:-:S04]  /*1c90*/  @P1 PRMT R5, R56, 0x654, R5 ;  /* 0x0000065438051816 */ /* 0x000fc80000000005 */
[----:B------:R1:W-:Y:S01]  /*1ca0*/  @P1 SYNCS.ARRIVE.TRANS64.RED.A1T0 RZ, [R5+URZ], RZ ;  /* 0x000000ff05ff19a7 */ /* 0x0003e2000810043f */
[----:B------:R-:W-:-:S13]  /*1cb0*/  ISETP.GT.U32.AND P1, PT, R16, 0x1, PT ;  /* 0x000000011000780c */ /* 0x000fda0003f24070 */
[----:B-1----:R-:W-:Y:S05]  /*1cc0*/  @P1 BRA `(.L_x_31) ;  /* 0x0000000000041947 */ /* 0x002fea0003800000 */
[----:B------:R-:W-:Y:S01]  /*1cd0*/  BPT.TRAP 0x1 ;  /* 0x000000040000795c */ /* 0x000fe20000300000 */
.L_x_31:
[----:B------:R-:W-:Y:S01]  /*1ce0*/  UIADD3 UR8, UR8, 0x1, URZ ;  /* 0x0000000108087890 */ /* 0x000fe2000fffe03f */
[C---:B------:R-:W-:Y:S01]  /*1cf0*/  ISETP.GT.AND P2, PT, R0.reuse, 0x1, PT ;  /* 0x000000010000780c */ /* 0x040fe20003f44270 */
[----:B------:R-:W-:Y:S02]  /*1d00*/  VIADD R3, R3, 0x1 ;  /* 0x0000000103037836 */ /* 0x000fe40000000000 */
[----:B------:R-:W-:Y:S01]  /*1d10*/  UISETP.NE.AND UP0, UPT, UR8, 0x3, UPT ;  /* 0x000000030800788c */ /* 0x000fe2000bf05270 */
[----:B------:R-:W-:Y:S02]  /*1d20*/  VIADD R0, R0, 0xffffffff ;  /* 0xffffffff00007836 */ /* 0x000fe40000000000 */
[C---:B------:R-:W-:Y:S01]  /*1d30*/  ISETP.NE.AND P1, PT, R3.reuse, 0x3, PT ;  /* 0x000000030300780c */ /* 0x040fe20003f25270 */
[----:B------:R-:W-:Y:S02]  /*1d40*/  USEL UR4, URZ, 0x1, UP0 ;  /* 0x000000013f047887 */ /* 0x000fe40008000000 */
[----:B------:R-:W-:Y:S01]  /*1d50*/  USEL UR8, UR8, URZ, UP0 ;  /* 0x0000003f08087287 */ /* 0x000fe20008000000 */
[----:B------:R-:W-:-:S03]  /*1d60*/  SEL R3, R3, RZ, P1 ;  /* 0x000000ff03037207 */ /* 0x000fc60000800000 */
[----:B------:R-:W-:Y:S01]  /*1d70*/  LOP3.LUT R6, R6, UR4, RZ, 0x3c, !PT ;  /* 0x0000000406067c12 */ /* 0x000fe2000f8e3cff */
[----:B------:R-:W-:Y:S07]  /*1d80*/  @P2 BRA `(.L_x_32) ;  /* 0xfffffffc004c2947 */ /* 0x000fee000383ffff */
.L_x_25:
[----:B------:R-:W1:Y:S01]  /*1d90*/  LDC R0, c[0x0][0x28c] ;  /* 0x0000a300ff007b82 */ /* 0x000e620000000800 */
[----:B------:R2:W-:Y:S01]  /*1da0*/  SYNCS.ARRIVE.TRANS64.A1T0 RZ, [R64+UR47], RZ ;  /* 0x000000ff40ff79a7 */ /* 0x0005e2000810002f */
[----:B-1----:R-:W-:-:S13]  /*1db0*/  ISETP.GE.AND P1, PT, R0, 0x1, PT ;  /* 0x000000010000780c */ /* 0x002fda0003f26270 */
[----:B--2---:R-:W-:Y:S05]  /*1dc0*/  @!P1 BRA `(.L_x_33) ;  /* 0x0000000000449947 */ /* 0x004fea0003800000 */
[----:B------:R-:W-:Y:S05]  /*1dd0*/  @!P0 BRA `(.L_x_34) ;  /* 0x0000000000048947 */ /* 0x000fea0003800000 */
[----:B------:R-:W-:Y:S01]  /*1de0*/  BPT.TRAP 0x1 ;  /* 0x000000040000795c */ /* 0x000fe20000300000 */
.L_x_34:
[----:B------:R-:W-:-:S13]  /*1df0*/  ISETP.NE.AND P0, PT, R57, RZ, PT ;  /* 0x000000ff3900720c */ /* 0x000fda0003f05270 */
[----:B------:R-:W-:-:S05]  /*1e00*/  VOTEU.ANY UP0, P0 ;  /* 0x00000000003f7886 */ /* 0x000fca0000000100 */
[----:B------:R-:W-:-:S06]  /*1e10*/  @UP0 UIADD3 UR4, UR43, UR38, URZ ;  /* 0x000000262b040290 */ /* 0x000fcc000fffe03f */
[----:B------:R-:W-:Y:S02]  /*1e20*/  IMAD.U32 R4, RZ, RZ, UR4 ;  /* 0x00000004ff047e24 */ /* 0x000fe4000f8e00ff */
[----:B------:R-:W-:Y:S02]  /*1e30*/  IMAD.U32 R3, RZ, RZ, UR4 ;  /* 0x00000004ff037e24 */ /* 0x000fe4000f8e00ff */
[----:B------:R-:W-:-:S05]  /*1e40*/  @P0 IMAD.WIDE.U32 R4, R4, -0x55555555, RZ ;  /* 0xaaaaaaab04040825 */ /* 0x000fca00078e00ff */
[----:B------:R-:W-:-:S05]  /*1e50*/  @P0 SHF.R.U32.HI R0, RZ, 0x1, R5 ;  /* 0x00000001ff000819 */ /* 0x000fca0000011605 */
[----:B------:R-:W-:-:S05]  /*1e60*/  @P0 IMAD R0, R0, -0x3, R3 ;  /* 0xfffffffd00000824 */ /* 0x000fca00078e0203 */
[----:B------:R-:W-:-:S05]  /*1e70*/  @P0 LEA R0, R0, UR41, 0x3 ;  /* 0x0000002900000c11 */ /* 0x000fca000f8e18ff */
[----:B------:R-:W-:-:S05]  /*1e80*/  @P0 VIADD R3, R0, 0x18 ;  /* 0x0000001800030836 */ /* 0x000fca0000000000 */
[----:B------:R-:W-:-:S04]  /*1e90*/  @P0 PRMT R3, R56, 0x654, R3 ;  /* 0x0000065438030816 */ /* 0x000fc80000000003 */
[----:B------:R1:W-:Y:S01]  /*1ea0*/  @P0 SYNCS.ARRIVE.TRANS64.RED.A1T0 RZ, [R3+URZ], RZ ;  /* 0x000000ff03ff09a7 */ /* 0x0003e2000810043f */
[----:B------:R-:W-:-:S13]  /*1eb0*/  ISETP.GT.U32.AND P0, PT, R16, 0x1, PT ;  /* 0x000000011000780c */ /* 0x000fda0003f04070 */
[----:B-1----:R-:W-:Y:S05]  /*1ec0*/  @P0 BRA `(.L_x_33) ;  /* 0x0000000000040947 */ /* 0x002fea0003800000 */
[----:B------:R-:W-:Y:S01]  /*1ed0*/  BPT.TRAP 0x1 ;  /* 0x000000040000795c */ /* 0x000fe20000300000 */
.L_x_33:
[----:B------:R-:W-:Y:S01]  /*1ee0*/  SHF.L.U32 R0, R73, 0x1f, RZ ;  /* 0x0000001f49007819 */ /* 0x000fe200000006ff */
[----:B------:R-:W-:Y:S01]  /*1ef0*/  UIADD3 UR38, UR46, UR38, URZ ;  /* 0x000000262e267290 */ /* 0x000fe2000fffe03f */
[----:B------:R-:W1:Y:S01]  /*1f00*/  LDC R7, c[0x0][0x288] ;  /* 0x0000a200ff077b82 */ /* 0x000e620000000800 */
[----:B------:R-:W-:Y:S01]  /*1f10*/  UISETP.GE.U32.AND UP1, UPT, UR46, 0x3, UPT ;  /* 0x000000032e00788c */ /* 0x000fe2000bf26070 */
[----:B------:R-:W-:Y:S01]  /*1f20*/  IMAD.SHL.U32 R8, R62, 0x2, RZ ;  /* 0x000000023e087824 */ /* 0x000fe200078e00ff */
[----:B------:R-:W-:Y:S02]  /*1f30*/  UISETP.GT.U32.AND UP0, UPT, UR38, 0x2, UPT ;  /* 0x000000022600788c */ /* 0x000fe4000bf04070 */
[----:B------:R-:W-:Y:S02]  /*1f40*/  UIMAD.WIDE.U32 UR4, UR38, -0x55555555, URZ ;  /* 0xaaaaaaab260478a5 */ /* 0x000fe4000f8e003f */
[----:B------:R-:W-:Y:S01]  /*1f50*/  UISETP.LT.U32.AND UP0, UPT, UR46, 0x3, UP0 ;  /* 0x000000032e00788c */ /* 0x000fe20008701070 */
[----:B------:R-:W2:Y:S01]  /*1f60*/  SYNCS.PHASECHK.TRANS64.TRYWAIT P0, [R63+UR42+0x10], R0 ;  /* 0x000010003f0075a7 */ /* 0x000ea2000800016a */
[----:B------:R-:W-:Y:S01]  /*1f70*/  USHF.R.U32.HI UR4, URZ, 0x1, UR5 ;  /* 0x000000013f047899 */ /* 0x000fe20008011605 */
[----:B------:R-:W-:Y:S01]  /*1f80*/  SHF.R.S32.HI R9, RZ, 0x1f, R8 ;  /* 0x0000001fff097819 */ /* 0x000fe20000011408 */
[----:B------:R-:W-:-:S02]  /*1f90*/  USEL UR6, URZ, 0x1, !UP0 ;  /* 0x000000013f067887 */ /* 0x000fc4000c000000 */
[----:B------:R-:W-:Y:S02]  /*1fa0*/  UIMAD UR38, UR4, -0x3, UR38 ;  /* 0xfffffffd042678a4 */ /* 0x000fe4000f8e0226 */
[----:B------:R-:W-:-:S04]  /*1fb0*/  ULOP3.LUT UR39, UR39, UR6, URZ, 0x3c, !UPT ;  /* 0x0000000627277292 */ /* 0x000fc8000f8e3c3f */
[----:B------:R-:W-:Y:S01]  /*1fc0*/  @UP1 ULOP3.LUT UR39, UR39, 0x1, UR4, 0x78, !UPT ;  /* 0x0000000127271892 */ /* 0x000fe2000f8e7804 */
[----:B-12---:R-:W-:Y:S11]  /*1fd0*/  @!P0 BRA `(.L_x_35) ;  /* 0x0000003800cc8947 */ /* 0x006ff60003800000 */
.L_x_124:
[----:B-1----:R-:W-:Y:S01]  /*1fe0*/  IMAD.SHL.U32 R0, R19, 0x40, RZ ;  /* 0x0000004013007824 */ /* 0x002fe200078e00ff */
[----:B------:R-:W-:Y:S01]  /*1ff0*/  ULDC UR6, c[0x0][0x284] ;  /* 0x0000a10000067ab9 */ /* 0x000fe20000000800 */
[----:B------:R-:W-:Y:S01]  /*2000*/  IMAD.SHL.U32 R14, R22, 0x40, RZ ;  /* 0x00000040160e7824 */ /* 0x000fe200078e00ff */
[----:B------:R-:W-:Y:S01]  /*2010*/  SHF.R.S32.HI R11, RZ, 0x1f, R2 ;  /* 0x0000001fff0b7819 */ /* 0x000fe20000011402 */
[----:B------:R-:W-:Y:S01]  /*2020*/  ULDC.64 UR4, c[0x0][0x5d0] ;  /* 0x0001740000047ab9 */ /* 0x000fe20000000a00 */
[----:B------:R-:W-:Y:S01]  /*2030*/  ISETP.GE.AND P0, PT, R0, UR6, PT ;  /* 0x0000000600007c0c */ /* 0x000fe2000bf06270 */
[----:B------:R-:W-:Y:S01]  /*2040*/  IMAD.WIDE.U32 R4, R2, UR4, R8 ;  /* 0x0000000402047c25 */ /* 0x000fe2000f8e0008 */
[----:B------:R-:W-:Y:S02]  /*2050*/  SHF.R.S32.HI R15, RZ, 0x1f, R14 ;  /* 0x0000001fff0f7819 */ /* 0x000fe4000001140e */
[C---:B------:R-:W-:Y:S01]  /*2060*/  ISETP.GE.OR P0, PT, R14.reuse, R7, P0 ;  /* 0x000000070e00720c */ /* 0x040fe20000706670 */
[----:B------:R-:W-:Y:S01]  /*2070*/  IMAD R3, R11, UR4, RZ ;  /* 0x000000040b037c24 */ /* 0x000fe2000f8e02ff */
[----:B------:R-:W-:-:S03]  /*2080*/  IADD3 R4, P1, R14, R4, RZ ;  /* 0x000000040e047210 */ /* 0x000fc60007f3e0ff */
[----:B------:R-:W-:-:S05]  /*2090*/  IMAD R3, R2, UR5, R3 ;  /* 0x0000000502037c24 */ /* 0x000fca000f8e0203 */
[----:B------:R-:W-:-:S03]  /*20a0*/  IADD3.X R5, R15, R5, R3, P1, !PT ;  /* 0x000000050f057210 */ /* 0x000fc60000ffe403 */
[----:B------:R-:W-:Y:S05]  /*20b0*/  @P0 BRA `(.L_x_36) ;  /* 0x0000002000b00947 */ /* 0x000fea0003800000 */
[----:B------:R-:W1:Y:S01]  /*20c0*/  LDC.64 R76, c[0x0][0x5c8] ;  /* 0x00017200ff4c7b82 */ /* 0x000e620000000a00 */
[----:B-----5:R-:W-:Y:S01]  /*20d0*/  FSETP.NEU.AND P0, PT, R59, RZ, PT ;  /* 0x000000ff3b00720b */ /* 0x020fe20003f0d000 */
[----:B------:R-:W-:Y:S01]  /*20e0*/  IMAD R3, R62, -0x2, R7 ;  /* 0xfffffffe3e037824 */ /* 0x000fe200078e0207 */
[----:B------:R-:W-:Y:S01]  /*20f0*/  BSSY B0, `(.L_x_36) ;  /* 0x0000228000007945 */ /* 0x000fe20003800000 */
[----:B------:R-:W-:-:S04]  /*2100*/  IMAD.WIDE R68, R19, 0x40, R60 ;  /* 0x0000004013447825 */ /* 0x000fc800078e023c */
[----:B------:R-:W-:Y:S02]  /*2110*/  IMAD.IADD R3, R3, 0x1, -R14 ;  /* 0x0000000103037824 */ /* 0x000fe400078e0a0e */
[----:B------:R-:W-:-:S03]  /*2120*/  IMAD.IADD R0, R67, 0x1, -R0 ;  /* 0x0000000143007824 */ /* 0x000fc600078e0a00 */
[----:B------:R-:W-:-:S04]  /*2130*/  ISETP.GT.AND P2, PT, R3, RZ, PT ;  /* 0x000000ff0300720c */ /* 0x000fc80003f44270 */
[----:B------:R-:W-:Y:S01]  /*2140*/  ISETP.GT.AND P1, PT, R0, RZ, P2 ;  /* 0x000000ff0000720c */ /* 0x000fe20001724270 */
[-C--:B-1----:R-:W-:Y:S02]  /*2150*/  IMAD R6, R69, R76.reuse, RZ ;  /* 0x0000004c45067224 */ /* 0x082fe400078e02ff */
[----:B------:R-:W-:-:S04]  /*2160*/  IMAD.WIDE.U32 R70, R68, R76, R4 ;  /* 0x0000004c44467225 */ /* 0x000fc800078e0004 */
[----:B------:R-:W-:-:S04]  /*2170*/  IMAD R5, R68, R77, R6 ;  /* 0x0000004d44057224 */ /* 0x000fc800078e0206 */
[----:B------:R-:W-:Y:S01]  /*2180*/  IMAD.IADD R7, R71, 0x1, R5 ;  /* 0x0000000147077824 */ /* 0x000fe200078e0205 */
[----:B------:R-:W-:Y:S06]  /*2190*/  @!P0 BRA `(.L_x_37) ;  /* 0x0000001400e48947 */ /* 0x000fec0003800000 */
[----:B------:R-:W1:Y:S01]  /*21a0*/  LDC.64 R74, c[0x0][0x5b8] ;  /* 0x00016e00ff4a7b82 */ /* 0x000e620000000a00 */
[----:B------:R-:W-:-:S07]  /*21b0*/  ULDC.64 UR4, c[0x0][0x5c0] ;  /* 0x0001700000047ab9 */ /* 0x000fce0000000a00 */
[----:B------:R-:W2:Y:S08]  /*21c0*/  LDC.64 R78, c[0x0][0x5b0] ;  /* 0x00016c00ff4e7b82 */ /* 0x000eb00000000a00 */
[----:B------:R-:W0:Y:S01]  /*21d0*/  LDC.64 R80, c[0x0][0x5a8] ;  /* 0x00016a00ff507b82 */ /* 0x000e220000000a00 */
[-C--:B-1----:R-:W-:Y:S02]  /*21e0*/  IMAD R6, R11, R74.reuse, RZ ;  /* 0x0000004a0b067224 */ /* 0x082fe400078e02ff */
[----:B------:R-:W-:-:S04]  /*21f0*/  IMAD.WIDE.U32 R4, R2, R74, R8 ;  /* 0x0000004a02047225 */ /* 0x000fc800078e0008 */
[----:B------:R-:W-:Y:S01]  /*2200*/  IMAD R71, R2, R75, R6 ;  /* 0x0000004b02477224 */ /* 0x000fe200078e0206 */
[----:B------:R-:W-:Y:S01]  /*2210*/  IADD3 R10, P0, R14, R4, RZ ;  /* 0x000000040e0a7210 */ /* 0x000fe20007f1e0ff */
[----:B--2---:R-:W-:-:S03]  /*2220*/  IMAD R4, R69, R78, RZ ;  /* 0x0000004e45047224 */ /* 0x004fc600078e02ff */
[----:B------:R-:W-:Y:S01]  /*2230*/  IADD3.X R11, R15, R5, R71, P0, !PT ;  /* 0x000000050f0b7210 */ /* 0x000fe200007fe447 */
[C---:B------:R-:W-:Y:S02]  /*2240*/  IMAD R75, R68.reuse, R79, R4 ;  /* 0x0000004f444b7224 */ /* 0x040fe400078e0204 */
[----:B------:R-:W-:-:S04]  /*2250*/  IMAD.WIDE.U32 R4, R68, R78, R10 ;  /* 0x0000004e44047225 */ /* 0x000fc800078e000a */
[----:B------:R-:W-:Y:S01]  /*2260*/  IMAD.IADD R5, R5, 0x1, R75 ;  /* 0x0000000105057824 */ /* 0x000fe200078e024b */
[----:B0-----:R-:W-:-:S04]  /*2270*/  LEA R12, P0, R4, R80, 0x1 ;  /* 0x00000050040c7211 */ /* 0x001fc800078008ff */
[----:B------:R-:W-:-:S05]  /*2280*/  LEA.HI.X R13, R4, R81, R5, 0x1, P0 ;  /* 0x00000051040d7211 */ /* 0x000fca00000f0c05 */
[----:B------:R-:W2:Y:S01]  /*2290*/  @P1 LDG.E.LTC128B.U16 R19, desc[UR36][R12.64] ;  /* 0x000000240c131981 */ /* 0x000ea2000c1e1520 */
[----:B------:R-:W-:Y:S01]  /*22a0*/  IMAD.WIDE.U32 R4, R68, R78, R14 ;  /* 0x0000004e44047225 */ /* 0x000fe200078e000e */
[----:B------:R-:W-:Y:S02]  /*22b0*/  BSSY B1, `(.L_x_38) ;  /* 0x0000015000017945 */ /* 0x000fe40003800000 */
[----:B------:R-:W-:-:S04]  /*22c0*/  IADD3 R20, P0, R8, R4, RZ ;  /* 0x0000000408147210 */ /* 0x000fc80007f1e0ff */
[----:B------:R-:W-:Y:S02]  /*22d0*/  IADD3.X R21, R9, R75, R5, P0, !PT ;  /* 0x0000004b09157210 */ /* 0x000fe400007fe405 */
[----:B------:R-:W-:Y:S01]  /*22e0*/  LEA R6, P0, R70, UR4, 0x1 ;  /* 0x0000000446067c11 */ /* 0x000fe2000f8008ff */
[----:B------:R-:W-:-:S03]  /*22f0*/  IMAD.WIDE.U32 R20, R2, R74, R20 ;  /* 0x0000004a02147225 */ /* 0x000fc600078e0014 */
[----:B------:R-:W-:Y:S02]  /*2300*/  LEA.HI.X R7, R70, UR5, R7, 0x1, P0 ;  /* 0x0000000546077c11 */ /* 0x000fe400080f0c07 */
[----:B------:R-:W-:-:S04]  /*2310*/  ISETP.GT.AND P0, PT, R3, 0x1, PT ;  /* 0x000000010300780c */ /* 0x000fc80003f04270 */
[----:B------:R-:W-:Y:S01]  /*2320*/  ISETP.GT.AND P3, PT, R0, RZ, P0 ;  /* 0x000000ff0000720c */ /* 0x000fe20000764270 */
[----:B--2---:R-:W-:-:S05]  /*2330*/  HADD2.F32 R4, -RZ, R19.H0_H0 ;  /* 0x20000013ff047230 */ /* 0x004fca0000004100 */
[----:B------:R-:W-:Y:S01]  /*2340*/  FMUL R5, R4, R59 ;  /* 0x0000003b04057220 */ /* 0x000fe20000400000 */
[----:B------:R-:W-:-:S03]  /*2350*/  LEA R4, P4, R20, R80, 0x1 ;  /* 0x0000005014047211 */ /* 0x000fc600078808ff */
[----:B------:R-:W-:-:S05]  /*2360*/  FFMA R5, R24, R58, R5 ;  /* 0x0000003a18057223 */ /* 0x000fca0000000005 */
[----:B------:R-:W-:Y:S01]  /*2370*/  F2FP.F16.F32.PACK_AB R12, RZ, R5 ;  /* 0x00000005ff0c723e */ /* 0x000fe200000000ff */
[----:B------:R-:W-:-:S03]  /*2380*/  IMAD.IADD R5, R71, 0x1, R21 ;  /* 0x0000000147057824 */ /* 0x000fc600078e0215 */
[----:B------:R-:W-:Y:S01]  /*2390*/  PRMT R13, R12, 0x7610, R13 ;  /* 0x000076100c0d7816 */ /* 0x000fe2000000000d */
[----:B------:R-:W-:Y:S01]  /*23a0*/  IMAD.SHL.U32 R12, R78, 0x8, RZ ;  /* 0x000000084e0c7824 */ /* 0x000fe200078e00ff */
[----:B------:R-:W-:-:S03]  /*23b0*/  LEA.HI.X R5, R20, R81, R5, 0x1, P4 ;  /* 0x0000005114057211 */ /* 0x000fc600020f0c05 */
[----:B------:R0:W-:Y:S02]  /*23c0*/  @P1 STG.E.U16 desc[UR36][R6.64], R13 ;  /* 0x0000000d06001986 */ /* 0x0001e4000c101524 */
[----:B0-----:R-:W-:Y:S01]  /*23d0*/  SHF.L.U64.HI R13, R78, 0x3, R79 ;  /* 0x000000034e0d7819 */ /* 0x001fe2000001024f */
[----:B------:R-:W-:Y:S06]  /*23e0*/  @!P3 BRA `(.L_x_39) ;  /* 0x000000000004b947 */ /* 0x000fec0003800000 */
[----:B------:R0:W5:Y:S02]  /*23f0*/  LDG.E.LTC128B.U16 R19, desc[UR36][R4.64+0x2] ;  /* 0x0000022404137981 */ /* 0x000164000c1e1520 */
.L_x_39:
[----:B------:R-:W-:Y:S05]  /*2400*/  BSYNC B1 ;  /* 0x0000000000017941 */ /* 0x000fea0003800000 */
.L_x_38:
[----:B-----5:R-:W-:Y:S01]  /*2410*/  HADD2.F32 R20, -RZ, R19.H0_H0 ;  /* 0x20000013ff147230 */ /* 0x020fe20000004100 */
[----:B------:R-:W-:Y:S01]  /*2420*/  ISETP.GT.AND P2, PT, R0, 0x8, P2 ;  /* 0x000000080000780c */ /* 0x000fe20001744270 */
[----:B------:R-:W-:-:S04]  /*2430*/  IMAD.WIDE.U32 R68, R68, R78, R12 ;  /* 0x0000004e44447225 */ /* 0x000fc800078e000c */
[----:B------:R-:W-:Y:S01]  /*2440*/  FMUL R20, R20, R59 ;  /* 0x0000003b14147220 */ /* 0x000fe20000400000 */
[----:B------:R-:W-:Y:S01]  /*2450*/  IMAD.IADD R75, R75, 0x1, R69 ;  /* 0x000000014b4b7824 */ /* 0x000fe200078e0245 */
[----:B------:R-:W-:Y:S02]  /*2460*/  IADD3 R10, P1, R10, R68, RZ ;  /* 0x000000440a0a7210 */ /* 0x000fe40007f3e0ff */
[----:B------:R-:W-:-:S03]  /*2470*/  FFMA R20, R25, R58, R20 ;  /* 0x0000003a19147223 */ /* 0x000fc60000000014 */
[----:B------:R-:W-:Y:S01]  /*2480*/  IMAD.X R11, R75, 0x1, R11, P1 ;  /* 0x000000014b0b7824 */ /* 0x000fe200008e060b */
[C---:B------:R-:W-:Y:S02]  /*2490*/  LEA R12, P1, R10.reuse, R80, 0x1 ;  /* 0x000000500a0c7211 */ /* 0x040fe400078208ff */
[----:B------:R-:W-:Y:S02]  /*24a0*/  F2FP.F16.F32.PACK_AB R20, RZ, R20 ;  /* 0x00000014ff14723e */ /* 0x000fe400000000ff */
[----:B------:R-:W-:-:S03]  /*24b0*/  LEA.HI.X R13, R10, R81, R11, 0x1, P1 ;  /* 0x000000510a0d7211 */ /* 0x000fc600008f0c0b */
[----:B------:R1:W-:Y:S04]  /*24c0*/  @P3 STG.E.U16 desc[UR36][R6.64+0x2], R20 ;  /* 0x0000021406003986 */ /* 0x0003e8000c101524 */
[----:B------:R-:W2:Y:S01]  /*24d0*/  @P2 LDG.E.LTC128B.U16 R19, desc[UR36][R12.64] ;  /* 0x000000240c132981 */ /* 0x000ea2000c1e1520 */
[----:B------:R-:W-:Y:S01]  /*24e0*/  IADD3 R14, P1, P3, R8, R68, R14 ;  /* 0x00000044080e7210 */ /* 0x000fe20007b3e00e */
[----:B------:R-:W-:Y:S01]  /*24f0*/  BSSY B1, `(.L_x_40) ;  /* 0x0000011000017945 */ /* 0x000fe20003800000 */
[C---:B------:R-:W-:Y:S02]  /*2500*/  SHF.L.U64.HI R11, R76.reuse, 0x4, R77 ;  /* 0x000000044c0b7819 */ /* 0x040fe4000001024d */
[----:B------:R-:W-:Y:S02]  /*2510*/  IADD3.X R15, R9, R75, R15, P1, P3 ;  /* 0x0000004b090f7210 */ /* 0x000fe40000fe640f */
[----:B------:R-:W-:-:S02]  /*2520*/  LEA R10, P1, R76, R6, 0x4 ;  /* 0x000000064c0a7211 */ /* 0x000fc400078220ff */
[----:B------:R-:W-:Y:S01]  /*2530*/  ISETP.GT.AND P0, PT, R0, 0x8, P0 ;  /* 0x000000080000780c */ /* 0x000fe20000704270 */
[----:B------:R-:W-:-:S04]  /*2540*/  IMAD.WIDE.U32 R14, R2, R74, R14 ;  /* 0x0000004a020e7225 */ /* 0x000fc800078e000e */
[----:B------:R-:W-:Y:S02]  /*2550*/  IMAD.X R11, R11, 0x1, R7, P1 ;  /* 0x000000010b0b7824 */ /* 0x000fe400008e0607 */
[----:B------:R-:W-:Y:S02]  /*2560*/  IMAD.IADD R2, R71, 0x1, R15 ;  /* 0x0000000147027824 */ /* 0x000fe400078e020f */
[----:B--2---:R-:W-:-:S05]  /*2570*/  HADD2.F32 R8, -RZ, R19.H0_H0 ;  /* 0x20000013ff087230 */ /* 0x004fca0000004100 */
[----:B------:R-:W-:Y:S01]  /*2580*/  FMUL R9, R8, R59 ;  /* 0x0000003b08097220 */ /* 0x000fe20000400000 */
[----:B------:R-:W-:-:S03]  /*2590*/  LEA R8, P3, R14, R80, 0x1 ;  /* 0x000000500e087211 */ /* 0x000fc600078608ff */
[----:B------:R-:W-:-:S05]  /*25a0*/  FFMA R9, R26, R58, R9 ;  /* 0x0000003a1a097223 */ /* 0x000fca0000000009 */
[----:B------:R-:W-:Y:S02]  /*25b0*/  F2FP.F16.F32.PACK_AB R12, RZ, R9 ;  /* 0x00000009ff0c723e */ /* 0x000fe400000000ff */
[----:B------:R-:W-:-:S03]  /*25c0*/  LEA.HI.X R9, R14, R81, R2, 0x1, P3 ;  /* 0x000000510e097211 */ /* 0x000fc600018f0c02 */
[----:B------:R1:W-:Y:S01]  /*25d0*/  @P2 STG.E.U16 desc[UR36][R10.64], R12 ;  /* 0x0000000c0a002986 */ /* 0x0003e2000c101524 */
[----:B------:R-:W-:Y:S05]  /*25e0*/  @!P0 BRA `(.L_x_41) ;  /* 0x0000000000048947 */ /* 0x000fea0003800000 */
[----:B------:R2:W5:Y:S02]  /*25f0*/  LDG.E.LTC128B.U16 R19, desc[UR36][R8.64+0x2] ;  /* 0x0000022408137981 */ /* 0x000564000c1e1520 */
.L_x_41:
[----:B------:R-:W-:Y:S05]  /*2600*/  BSYNC B1 ;  /* 0x0000000000017941 */ /* 0x000fea0003800000 */
.L_x_40:
[----:B-----5:R-:W-:Y:S01]  /*2610*/  HADD2.F32 R2, -RZ, R19.H0_H0 ;  /* 0x20000013ff027230 */ /* 0x020fe20000004100 */
[----:B------:R-:W-:Y:S01]  /*2620*/  ISETP.GT.AND P1, PT, R3, 0x8, PT ;  /* 0x000000080300780c */ /* 0x000fe20003f24270 */
[----:B------:R-:W-:Y:S03]  /*2630*/  BSSY B1, `(.L_x_42) ;  /* 0x0000008000017945 */ /* 0x000fe60003800000 */
[----:B------:R-:W-:Y:S01]  /*2640*/  FMUL R2, R2, R59 ;  /* 0x0000003b02027220 */ /* 0x000fe20000400000 */
[----:B------:R-:W-:-:S03]  /*2650*/  ISETP.GT.AND P2, PT, R0, RZ, P1 ;  /* 0x000000ff0000720c */ /* 0x000fc60000f44270 */
[----:B------:R-:W-:-:S05]  /*2660*/  FFMA R2, R27, R58, R2 ;  /* 0x0000003a1b027223 */ /* 0x000fca0000000002 */
[----:B------:R-:W-:-:S05]  /*2670*/  F2FP.F16.F32.PACK_AB R2, RZ, R2 ;  /* 0x00000002ff02723e */ /* 0x000fca00000000ff */
[----:B------:R3:W-:Y:S01]  /*2680*/  @P0 STG.E.U16 desc[UR36][R10.64+0x2], R2 ;  /* 0x000002020a000986 */ /* 0x0007e2000c101524 */
[----:B------:R-:W-:Y:S05]  /*2690*/  @!P2 BRA `(.L_x_43) ;  /* 0x000000000004a947 */ /* 0x000fea0003800000 */
[----:B------:R4:W5:Y:S02]  /*26a0*/  LDG.E.LTC128B.U16 R19, desc[UR36][R4.64+0x10] ;  /* 0x0000102404137981 */ /* 0x000964000c1e1520 */
.L_x_43:
[----:B------:R-:W-:Y:S05]  /*26b0*/  BSYNC B1 ;  /* 0x0000000000017941 */ /* 0x000fea0003800000 */
.L_x_42:
[----:B---3-5:R-:W-:Y:S01]  /*26c0*/  HADD2.F32 R2, -RZ, R19.H0_H0 ;  /* 0x20000013ff027230 */ /* 0x028fe20000004100 */
        /* <DEDUP_REMOVED lines=9> */
.L_x_45:
[----:B------:R-:W-:Y:S05]  /*2760*/  BSYNC B1 ;  /* 0x0000000000017941 */ /* 0x000fea0003800000 */
.L_x_44:
[----:B-----5:R-:W-:Y:S01]  /*2770*/  HADD2.F32 R2, -RZ, R19.H0_H0 ;  /* 0x20000013ff027230 */ /* 0x020fe20000004100 */
[----:B------:R-:W-:Y:S01]  /*2780*/  ISETP.GT.AND P1, PT, R0, 0x8, P1 ;  /* 0x000000080000780c */ /* 0x000fe20000f24270 */
[----:B------:R-:W-:Y:S03]  /*2790*/  BSSY B1, `(.L_x_46) ;  /* 0x0000007000017945 */ /* 0x000fe60003800000 */
[----:B------:R-:W-:-:S04]  /*27a0*/  FMUL R2, R2, R59 ;  /* 0x0000003b02027220 */ /* 0x000fc80000400000 */
[----:B------:R-:W-:-:S05]  /*27b0*/  FFMA R2, R29, R58, R2 ;  /* 0x0000003a1d027223 */ /* 0x000fca0000000002 */
[----:B------:R-:W-:-:S05]  /*27c0*/  F2FP.F16.F32.PACK_AB R2, RZ, R2 ;  /* 0x00000002ff02723e */ /* 0x000fca00000000ff */
[----:B------:R0:W-:Y:S01]  /*27d0*/  @P3 STG.E.U16 desc[UR36][R6.64+0x12], R2 ;  /* 0x0000120206003986 */ /* 0x0001e2000c101524 */
[----:B------:R-:W-:Y:S05]  /*27e0*/  @!P1 BRA `(.L_x_47) ;  /* 0x0000000000049947 */ /* 0x000fea0003800000 */
[----:B------:R0:W5:Y:S02]  /*27f0*/  LDG.E.LTC128B.U16 R19, desc[UR36][R8.64+0x10] ;  /* 0x0000102408137981 */ /* 0x000164000c1e1520 */
.L_x_47:
[----:B------:R-:W-:Y:S05]  /*2800*/  BSYNC B1 ;  /* 0x0000000000017941 */ /* 0x000fea0003800000 */
.L_x_46:
[----:B0----5:R-:W-:Y:S01]  /*2810*/  HADD2.F32 R2, -RZ, R19.H0_H0 ;  /* 0x20000013ff027230 */ /* 0x021fe20000004100 */
[----:B------:R-:W-:Y:S01]  /*2820*/  ISETP.GT.AND P0, PT, R0, 0x8, P0 ;  /* 0x000000080000780c */ /* 0x000fe20000704270 */
[----:B------:R-:W-:Y:S03]  /*2830*/  BSSY B1, `(.L_x_48) ;  /* 0x0000007000017945 */ /* 0x000fe60003800000 */
[----:B---3--:R-:W-:-:S04]  /*2840*/  FMUL R13, R2, R59 ;  /* 0x0000003b020d7220 */ /* 0x008fc80000400000 */
[----:B------:R-:W-:-:S05]  /*2850*/  FFMA R13, R30, R58, R13 ;  /* 0x0000003a1e0d7223 */ /* 0x000fca000000000d */
[----:B------:R-:W-:-:S05]  /*2860*/  F2FP.F16.F32.PACK_AB R13, RZ, R13 ;  /* 0x0000000dff0d723e */ /* 0x000fca00000000ff */
[----:B------:R0:W-:Y:S01]  /*2870*/  @P1 STG.E.U16 desc[UR36][R10.64+0x10], R13 ;  /* 0x0000100d0a001986 */ /* 0x0001e2000c101524 */
[----:B------:R-:W-:Y:S05]  /*2880*/  @!P0 BRA `(.L_x_49) ;  /* 0x0000000000048947 */ /* 0x000fea0003800000 */
[----:B------:R3:W5:Y:S02]  /*2890*/  LDG.E.LTC128B.U16 R19, desc[UR36][R8.64+0x12] ;  /* 0x0000122408137981 */ /* 0x000764000c1e1520 */
.L_x_49:
[----:B------:R-:W-:Y:S05]  /*28a0*/  BSYNC B1 ;  /* 0x0000000000017941 */ /* 0x000fea0003800000 */
.L_x_48:
        /* <DEDUP_REMOVED lines=10> */
.L_x_51:
[----:B------:R-:W-:Y:S05]  /*2950*/  BSYNC B1 ;  /* 0x0000000000017941 */ /* 0x000fea0003800000 */
.L_x_50:
[----:B0----5:R-:W-:Y:S01]  /*2960*/  HADD2.F32 R2, -RZ, R19.H0_H0 ;  /* 0x20000013ff027230 */ /* 0x021fe20000004100 */
        /* <DEDUP_REMOVED lines=9> */
.L_x_53:
[----:B------:R-:W-:Y:S05]  /*2a00*/  BSYNC B1 ;  /* 0x0000000000017941 */ /* 0x000fea0003800000 */
.L_x_52:
        /* <DEDUP_REMOVED lines=9> */
.L_x_55:
[----:B------:R-:W-:Y:S05]  /*2aa0*/  BSYNC B1 ;  /* 0x0000000000017941 */ /* 0x000fea0003800000 */
.L_x_54:
[----:B0----5:R-:W-:Y:S01]  /*2ab0*/  HADD2.F32 R2, -RZ, R19.H0_H0 ;  /* 0x20000013ff027230 */ /* 0x021fe20000004100 */
        /* <DEDUP_REMOVED lines=8> */
.L_x_57:
[----:B------:R-:W-:Y:S05]  /*2b40*/  BSYNC B1 ;  /* 0x0000000000017941 */ /* 0x000fea0003800000 */
.L_x_56:
        /* <DEDUP_REMOVED lines=10> */
.L_x_59:
[----:B------:R-:W-:Y:S05]  /*2bf0*/  BSYNC B1 ;  /* 0x0000000000017941 */ /* 0x000fea0003800000 */
.L_x_58:
        /* <DEDUP_REMOVED lines=10> */
.L_x_61:
[----:B------:R-:W-:Y:S05]  /*2ca0*/  BSYNC B1 ;  /* 0x0000000000017941 */ /* 0x000fea0003800000 */
.L_x_60:
        /* <DEDUP_REMOVED lines=9> */
.L_x_63:
[----:B------:R-:W-:Y:S05]  /*2d40*/  BSYNC B1 ;  /* 0x0000000000017941 */ /* 0x000fea0003800000 */
.L_x_62:
        /* <DEDUP_REMOVED lines=9> */
.L_x_65:
[----:B------:R-:W-:Y:S05]  /*2de0*/  BSYNC B1 ;  /* 0x0000000000017941 */ /* 0x000fea0003800000 */
.L_x_64:
        /* <DEDUP_REMOVED lines=10> */
.L_x_67:
[----:B------:R-:W-:Y:S05]  /*2e90*/  BSYNC B1 ;  /* 0x0000000000017941 */ /* 0x000fea0003800000 */
.L_x_66:
        /* <DEDUP_REMOVED lines=10> */
.L_x_69:
[----:B------:R-:W-:Y:S05]  /*2f40*/  BSYNC B1 ;  /* 0x0000000000017941 */ /* 0x000fea0003800000 */
.L_x_68:
        /* <DEDUP_REMOVED lines=9> */
.L_x_71:
[----:B------:R-:W-:Y:S05]  /*2fe0*/  BSYNC B1 ;  /* 0x0000000000017941 */ /* 0x000fea0003800000 */
.L_x_70:
        /* <DEDUP_REMOVED lines=9> */
.L_x_73:
[----:B------:R-:W-:Y:S05]  /*3080*/  BSYNC B1 ;  /* 0x0000000000017941 */ /* 0x000fea0003800000 */
.L_x_72:
        /* <DEDUP_REMOVED lines=10> */
.L_x_75:
[----:B------:R-:W-:Y:S05]  /*3130*/  BSYNC B1 ;  /* 0x0000000000017941 */ /* 0x000fea0003800000 */
.L_x_74:
        /* <DEDUP_REMOVED lines=10> */
.L_x_77:
[----:B------:R-:W-:Y:S05]  /*31e0*/  BSYNC B1 ;  /* 0x0000000000017941 */ /* 0x000fea0003800000 */
.L_x_76:
        /* <DEDUP_REMOVED lines=9> */
.L_x_79:
[----:B------:R-:W-:Y:S05]  /*3280*/  BSYNC B1 ;  /* 0x0000000000017941 */ /* 0x000fea0003800000 */
.L_x_78:
        /* <DEDUP_REMOVED lines=9> */
.L_x_81:
[----:B------:R-:W-:Y:S05]  /*3320*/  BSYNC B1 ;  /* 0x0000000000017941 */ /* 0x000fea0003800000 */
.L_x_80:
        /* <DEDUP_REMOVED lines=10> */
.L_x_83:
[----:B------:R-:W-:Y:S05]  /*33d0*/  BSYNC B1 ;  /* 0x0000000000017941 */ /* 0x000fea0003800000 */
.L_x_82:
        /* <DEDUP_REMOVED lines=10> */
.L_x_85:
[----:B------:R-:W-:Y:S05]  /*3480*/  BSYNC B1 ;  /* 0x0000000000017941 */ /* 0x000fea0003800000 */
.L_x_84:
        /* <DEDUP_REMOVED lines=9> */
.L_x_87:
[----:B------:R-:W-:Y:S05]  /*3520*/  BSYNC B1 ;  /* 0x0000000000017941 */ /* 0x000fea0003800000 */
.L_x_86:
        /* <DEDUP_REMOVED lines=9> */
.L_x_89:
[----:B------:R-:W-:Y:S05]  /*35c0*/  BSYNC B1 ;  /* 0x0000000000017941 */ /* 0x000fea0003800000 */
.L_x_88:
        /* <DEDUP_REMOVED lines=10> */
.L_x_91:
[----:B------:R-:W-:Y:S05]  /*3670*/  BSYNC B1 ;  /* 0x0000000000017941 */ /* 0x000fea0003800000 */
.L_x_90:
[----:B0----5:R-:W-:Y:S01]  /*3680*/  HADD2.F32 R2, -RZ, R19.H0_H0 ;  /* 0x20000013ff027230 */ /* 0x021fe20000004100 */
[----:B------:R-:W-:Y:S01]  /*3690*/  ISETP.GT.AND P0, PT, R3, 0x39, PT ;  /* 0x000000390300780c */ /* 0x000fe20003f04270 */
[----:B------:R-:W-:Y:S01]  /*36a0*/  @P2 IMAD.MOV.U32 R3, RZ, RZ, R7 ;  /* 0x000000ffff032224 */ /* 0x000fe200078e0007 */
[----:B------:R-:W-:Y:S02]  /*36b0*/  BSSY B1, `(.L_x_92) ;  /* 0x0000009000017945 */ /* 0x000fe40003800000 */
[----:B------:R-:W-:Y:S01]  /*36c0*/  FMUL R13, R2, R59 ;  /* 0x0000003b020d7220 */ /* 0x000fe20000400000 */
[----:B------:R-:W-:Y:S01]  /*36d0*/  @P2 IMAD.MOV.U32 R2, RZ, RZ, R6 ;  /* 0x000000ffff022224 */ /* 0x000fe200078e0006 */
[----:B------:R-:W-:Y:S02]  /*36e0*/  ISETP.GT.AND P3, PT, R0, RZ, P0 ;  /* 0x000000ff0000720c */ /* 0x000fe40000764270 */
[----:B------:R-:W-:-:S05]  /*36f0*/  FFMA R13, R52, R58, R13 ;  /* 0x0000003a340d7223 */ /* 0x000fca000000000d */
[----:B------:R-:W-:-:S05]  /*3700*/  F2FP.F16.F32.PACK_AB R13, RZ, R13 ;  /* 0x0000000dff0d723e */ /* 0x000fca00000000ff */
[----:B------:R0:W-:Y:S01]  /*3710*/  @P2 STG.E.U16 desc[UR36][R2.64+0x70], R13 ;  /* 0x0000700d02002986 */ /* 0x0001e2000c101524 */
[----:B------:R-:W-:Y:S05]  /*3720*/  @!P3 BRA `(.L_x_93) ;  /* 0x000000000004b947 */ /* 0x000fea0003800000 */
[----:B------:R0:W5:Y:S02]  /*3730*/  LDG.E.LTC128B.U16 R19, desc[UR36][R4.64+0x72] ;  /* 0x0000722404137981 */ /* 0x000164000c1e1520 */
.L_x_93:
[----:B------:R-:W-:Y:S05]  /*3740*/  BSYNC B1 ;  /* 0x0000000000017941 */ /* 0x000fea0003800000 */
.L_x_92:
        /* <DEDUP_REMOVED lines=9> */
.L_x_95:
[----:B------:R-:W-:Y:S05]  /*37e0*/  BSYNC B1 ;  /* 0x0000000000017941 */ /* 0x000fea0003800000 */
.L_x_94:
[----:B0----5:R-:W-:Y:S01]  /*37f0*/  HADD2.F32 R2, -RZ, R19.H0_H0 ;  /* 0x20000013ff027230 */ /* 0x021fe20000004100 */
[----:B------:R-:W-:Y:S01]  /*3800*/  ISETP.GT.AND P0, PT, R0, 0x8, P0 ;  /* 0x000000080000780c */ /* 0x000fe20000704270 */
[----:B------:R-:W-:Y:S03]  /*3810*/  BSSY B1, `(.L_x_96) ;  /* 0x000000a000017945 */ /* 0x000fe60003800000 */
[----:B------:R-:W-:Y:S01]  /*3820*/  FMUL R3, R2, R59 ;  /* 0x0000003b02037220 */ /* 0x000fe20000400000 */
[----:B------:R-:W-:-:S03]  /*3830*/  @P1 IMAD.MOV.U32 R2, RZ, RZ, R10 ;  /* 0x000000ffff021224 */ /* 0x000fc600078e000a */
[----:B------:R-:W-:-:S05]  /*3840*/  FFMA R3, R54, R58, R3 ;  /* 0x0000003a36037223 */ /* 0x000fca0000000003 */
[----:B------:R-:W-:-:S04]  /*3850*/  F2FP.F16.F32.PACK_AB R3, RZ, R3 ;  /* 0x00000003ff03723e */ /* 0x000fc800000000ff */
[----:B----4-:R-:W-:Y:S01]  /*3860*/  PRMT R4, R3, 0x7610, R4 ;  /* 0x0000761003047816 */ /* 0x010fe20000000004 */
[----:B------:R-:W-:-:S05]  /*3870*/  @P1 IMAD.MOV.U32 R3, RZ, RZ, R11 ;  /* 0x000000ffff031224 */ /* 0x000fca00078e000b */
[----:B------:R0:W-:Y:S01]  /*3880*/  @P1 STG.E.U16 desc[UR36][R2.64+0x70], R4 ;  /* 0x0000700402001986 */ /* 0x0001e2000c101524 */
[----:B------:R-:W-:Y:S05]  /*3890*/  @!P0 BRA `(.L_x_97) ;  /* 0x0000000000048947 */ /* 0x000fea0003800000 */
[----:B------:R4:W5:Y:S02]  /*38a0*/  LDG.E.LTC128B.U16 R19, desc[UR36][R8.64+0x72] ;  /* 0x0000722408137981 */ /* 0x000964000c1e1520 */
.L_x_97:
[----:B------:R-:W-:Y:S05]  /*38b0*/  BSYNC B1 ;  /* 0x0000000000017941 */ /* 0x000fea0003800000 */
.L_x_96:
[----:B------:R-:W-:Y:S05]  /*38c0*/  @!P0 BRA `(.L_x_98) ;  /* 0x0000000800a88947 */ /* 0x000fea0003800000 */
[----:B-----5:R-:W-:-:S05]  /*38d0*/  HADD2.F32 R0, -RZ, R19.H0_H0 ;  /* 0x20000013ff007230 */ /* 0x020fca0000004100 */
[----:B------:R-:W-:-:S04]  /*38e0*/  FMUL R0, R0, R59 ;  /* 0x0000003b00007220 */ /* 0x000fc80000400000 */
[----:B------:R-:W-:-:S05]  /*38f0*/  FFMA R0, R55, R58, R0 ;  /* 0x0000003a37007223 */ /* 0x000fca0000000000 */
[----:B------:R-:W-:-:S05]  /*3900*/  F2FP.F16.F32.PACK_AB R0, RZ, R0 ;  /* 0x00000000ff00723e */ /* 0x000fca00000000ff */
[----:B------:R0:W-:Y:S01]  /*3910*/  STG.E.U16 desc[UR36][R10.64+0x72], R0 ;  /* 0x000072000a007986 */ /* 0x0001e2000c101524 */
[----:B------:R-:W-:Y:S05]  /*3920*/  BRA `(.L_x_98) ;  /* 0x0000000800907947 */ /* 0x000fea0003800000 */
.L_x_37:
[----:B------:R-:W-:Y:S01]  /*3930*/  ISETP.GT.AND P0, PT, R3, 0x1, PT ;  /* 0x000000010300780c */ /* 0x000fe20003f04270 */
[----:B------:R-:W-:Y:S01]  /*3940*/  ULDC.64 UR4, c[0x0][0x5c0] ;  /* 0x0001700000047ab9 */ /* 0x000fe20000000a00 */
[-C--:B------:R-:W-:Y:S01]  /*3950*/  FMUL R24, R24, R58.reuse ;  /* 0x0000003a18187220 */ /* 0x080fe20000400000 */
[-C--:B------:R-:W-:Y:S01]  /*3960*/  FMUL R25, R25, R58.reuse ;  /* 0x0000003a19197220 */ /* 0x080fe20000400000 */
[----:B------:R-:W-:Y:S01]  /*3970*/  ISETP.GT.AND P3, PT, R0, RZ, P0 ;  /* 0x000000ff0000720c */ /* 0x000fe20000764270 */
[-C--:B------:R-:W-:Y:S01]  /*3980*/  FMUL R26, R26, R58.reuse ;  /* 0x0000003a1a1a7220 */ /* 0x080fe20000400000 */
[----:B------:R-:W-:Y:S01]  /*3990*/  LEA R4, P4, R70, UR4, 0x1 ;  /* 0x0000000446047c11 */ /* 0x000fe2000f8808ff */
[----:B------:R-:W-:Y:S01]  /*39a0*/  FMUL R27, R27, R58 ;  /* 0x0000003a1b1b7220 */ /* 0x000fe20000400000 */
[----:B------:R-:W-:Y:S01]  /*39b0*/  F2FP.F16.F32.PACK_AB R24, RZ, R24 ;  /* 0x00000018ff18723e */ /* 0x000fe200000000ff */
[-C--:B------:R-:W-:Y:S01]  /*39c0*/  FMUL R28, R28, R58.reuse ;  /* 0x0000003a1c1c7220 */ /* 0x080fe20000400000 */
[----:B------:R-:W-:Y:S01]  /*39d0*/  LEA.HI.X R5, R70, UR5, R7, 0x1, P4 ;  /* 0x0000000546057c11 */ /* 0x000fe2000a0f0c07 */
[-C--:B------:R-:W-:Y:S01]  /*39e0*/  FMUL R29, R29, R58.reuse ;  /* 0x0000003a1d1d7220 */ /* 0x080fe20000400000 */
[----:B------:R-:W-:Y:S01]  /*39f0*/  F2FP.F16.F32.PACK_AB R25, RZ, R25 ;  /* 0x00000019ff19723e */ /* 0x000fe200000000ff */
[-C--:B------:R-:W-:Y:S01]  /*3a00*/  FMUL R30, R30, R58.reuse ;  /* 0x0000003a1e1e7220 */ /* 0x080fe20000400000 */
[----:B------:R-:W-:Y:S01]  /*3a10*/  SHF.L.U64.HI R77, R76, 0x4, R77 ;  /* 0x000000044c4d7819 */ /* 0x000fe2000001024d */
[----:B------:R-:W-:Y:S01]  /*3a20*/  @P1 STG.E.U16 desc[UR36][R4.64], R24 ;  /* 0x0000001804001986 */ /* 0x000fe2000c101524 */
[----:B------:R-:W-:Y:S01]  /*3a30*/  ISETP.GT.AND P1, PT, R3, 0x8, PT ;  /* 0x000000080300780c */ /* 0x000fe20003f24270 */
[----:B------:R-:W-:Y:S01]  /*3a40*/  FMUL R31, R31, R58 ;  /* 0x0000003a1f1f7220 */ /* 0x000fe20000400000 */
[----:B------:R-:W-:Y:S01]  /*3a50*/  ISETP.GT.AND P4, PT, R0, 0x8, P0 ;  /* 0x000000080000780c */ /* 0x000fe20000784270 */
[----:B------:R-:W-:Y:S01]  /*3a60*/  @P3 STG.E.U16 desc[UR36][R4.64+0x2], R25 ;  /* 0x0000021904003986 */ /* 0x000fe2000c101524 */
[----:B------:R-:W-:Y:S01]  /*3a70*/  LEA R6, P3, R76, R4, 0x4 ;  /* 0x000000044c067211 */ /* 0x000fe200078620ff */
[-C--:B------:R-:W-:Y:S01]  /*3a80*/  FMUL R32, R32, R58.reuse ;  /* 0x0000003a20207220 */ /* 0x080fe20000400000 */
[C---:B------:R-:W-:Y:S01]  /*3a90*/  ISETP.GT.AND P2, PT, R0.reuse, 0x8, P2 ;  /* 0x000000080000780c */ /* 0x040fe20001744270 */
[-C--:B------:R-:W-:Y:S01]  /*3aa0*/  FMUL R33, R33, R58.reuse ;  /* 0x0000003a21217220 */ /* 0x080fe20000400000 */
[----:B------:R-:W-:Y:S01]  /*3ab0*/  ISETP.GT.AND P0, PT, R3, 0x9, PT ;  /* 0x000000090300780c */ /* 0x000fe20003f04270 */
[----:B------:R-:W-:Y:S01]  /*3ac0*/  IMAD.X R7, R77, 0x1, R5, P3 ;  /* 0x000000014d077824 */ /* 0x000fe200018e0605 */
[----:B------:R-:W-:Y:S01]  /*3ad0*/  ISETP.GT.AND P5, PT, R0, RZ, P1 ;  /* 0x000000ff0000720c */ /* 0x000fe20000fa4270 */
[-C--:B------:R-:W-:Y:S01]  /*3ae0*/  FMUL R34, R34, R58.reuse ;  /* 0x0000003a22227220 */ /* 0x080fe20000400000 */
[----:B------:R-:W-:Y:S01]  /*3af0*/  ISETP.GT.AND P3, PT, R0, RZ, P0 ;  /* 0x000000ff0000720c */ /* 0x000fe20000764270 */
[----:B------:R-:W-:Y:S01]  /*3b00*/  FMUL R35, R35, R58 ;  /* 0x0000003a23237220 */ /* 0x000fe20000400000 */
[----:B------:R-:W-:Y:S01]  /*3b10*/  F2FP.F16.F32.PACK_AB R26, RZ, R26 ;  /* 0x0000001aff1a723e */ /* 0x000fe200000000ff */
[-C--:B------:R-:W-:Y:S01]  /*3b20*/  FMUL R36, R36, R58.reuse ;  /* 0x0000003a24247220 */ /* 0x080fe20000400000 */
[----:B------:R-:W-:Y:S01]  /*3b30*/  F2FP.F16.F32.PACK_AB R27, RZ, R27 ;  /* 0x0000001bff1b723e */ /* 0x000fe200000000ff */
[----:B------:R-:W-:Y:S01]  /*3b40*/  FMUL R37, R37, R58 ;  /* 0x0000003a25257220 */ /* 0x000fe20000400000 */
[----:B------:R-:W-:Y:S01]  /*3b50*/  F2FP.F16.F32.PACK_AB R28, RZ, R28 ;  /* 0x0000001cff1c723e */ /* 0x000fe200000000ff */
[----:B------:R-:W-:Y:S01]  /*3b60*/  @P2 STG.E.U16 desc[UR36][R6.64], R26 ;  /* 0x0000001a06002986 */ /* 0x000fe2000c101524 */
[----:B------:R-:W-:Y:S01]  /*3b70*/  F2FP.F16.F32.PACK_AB R29, RZ, R29 ;  /* 0x0000001dff1d723e */ /* 0x000fe200000000ff */
[-C--:B------:R-:W-:Y:S01]  /*3b80*/  FMUL R38, R38, R58.reuse ;  /* 0x0000003a26267220 */ /* 0x080fe20000400000 */
[C---:B------:R-:W-:Y:S01]  /*3b90*/  ISETP.GT.AND P2, PT, R0.reuse, 0x8, P1 ;  /* 0x000000080000780c */ /* 0x040fe20000f44270 */
[----:B------:R-:W-:Y:S01]  /*3ba0*/  @P4 STG.E.U16 desc[UR36][R6.64+0x2], R27 ;  /* 0x0000021b06004986 */ /* 0x000fe2000c101524 */
[----:B------:R-:W-:Y:S01]  /*3bb0*/  ISETP.GT.AND P1, PT, R3, 0x10, PT ;  /* 0x000000100300780c */ /* 0x000fe20003f24270 */
[----:B------:R-:W-:Y:S01]  /*3bc0*/  FMUL R39, R39, R58 ;  /* 0x0000003a27277220 */ /* 0x000fe20000400000 */
[----:B------:R-:W-:Y:S01]  /*3bd0*/  F2FP.F16.F32.PACK_AB R30, RZ, R30 ;  /* 0x0000001eff1e723e */ /* 0x000fe200000000ff */
[----:B------:R-:W-:Y:S01]  /*3be0*/  @P5 STG.E.U16 desc[UR36][R4.64+0x10], R28 ;  /* 0x0000101c04005986 */ /* 0x000fe2000c101524 */
[----:B------:R-:W-:Y:S01]  /*3bf0*/  ISETP.GT.AND P4, PT, R0, RZ, P1 ;  /* 0x000000ff0000720c */ /* 0x000fe20000f84270 */
[-C--:B------:R-:W-:Y:S01]  /*3c00*/  FMUL R40, R40, R58.reuse ;  /* 0x0000003a28287220 */ /* 0x080fe20000400000 */
[----:B------:R-:W-:Y:S01]  /*3c10*/  F2FP.F16.F32.PACK_AB R31, RZ, R31 ;  /* 0x0000001fff1f723e */ /* 0x000fe200000000ff */
[----:B------:R-:W-:Y:S01]  /*3c20*/  @P3 STG.E.U16 desc[UR36][R4.64+0x12], R29 ;  /* 0x0000121d04003986 */ /* 0x000fe2000c101524 */
[----:B------:R-:W-:Y:S01]  /*3c30*/  ISETP.GT.AND P3, PT, R0, 0x8, P0 ;  /* 0x000000080000780c */ /* 0x000fe20000764270 */
[----:B------:R-:W-:Y:S01]  /*3c40*/  FMUL R41, R41, R58 ;  /* 0x0000003a29297220 */ /* 0x000fe20000400000 */
[----:B------:R-:W-:Y:S01]  /*3c50*/  ISETP.GT.AND P0, PT, R3, 0x11, PT ;  /* 0x000000110300780c */ /* 0x000fe20003f04270 */
[----:B------:R-:W-:Y:S01]  /*3c60*/  @P2 STG.E.U16 desc[UR36][R6.64+0x10], R30 ;  /* 0x0000101e06002986 */ /* 0x000fe2000c101524 */
[----:B------:R-:W-:Y:S01]  /*3c70*/  F2FP.F16.F32.PACK_AB R32, RZ, R32 ;  /* 0x00000020ff20723e */ /* 0x000fe200000000ff */
[-C--:B------:R-:W-:Y:S01]  /*3c80*/  FMUL R42, R42, R58.reuse ;  /* 0x0000003a2a2a7220 */ /* 0x080fe20000400000 */
[C---:B------:R-:W-:Y:S01]  /*3c90*/  ISETP.GT.AND P5, PT, R0.reuse, RZ, P0 ;  /* 0x000000ff0000720c */ /* 0x040fe200007a4270 */
[-C--:B------:R-:W-:Y:S01]  /*3ca0*/  FMUL R43, R43, R58.reuse ;  /* 0x0000003a2b2b7220 */ /* 0x080fe20000400000 */
[----:B------:R-:W-:Y:S01]  /*3cb0*/  ISETP.GT.AND P2, PT, R0, 0x8, P1 ;  /* 0x000000080000780c */ /* 0x000fe20000f44270 */
[-C--:B------:R-:W-:Y:S01]  /*3cc0*/  FMUL R44, R44, R58.reuse ;  /* 0x0000003a2c2c7220 */ /* 0x080fe20000400000 */
[----:B------:R-:W-:Y:S01]  /*3cd0*/  ISETP.GT.AND P1, PT, R3, 0x18, PT ;  /* 0x000000180300780c */ /* 0x000fe20003f24270 */
[-C--:B------:R-:W-:Y:S01]  /*3ce0*/  FMUL R45, R45, R58.reuse ;  /* 0x0000003a2d2d7220 */ /* 0x080fe20000400000 */
[----:B------:R-:W-:Y:S01]  /*3cf0*/  F2FP.F16.F32.PACK_AB R33, RZ, R33 ;  /* 0x00000021ff21723e */ /* 0x000fe200000000ff */
[----:B------:R-:W-:Y:S01]  /*3d00*/  @P3 STG.E.U16 desc[UR36][R6.64+0x12], R31 ;  /* 0x0000121f06003986 */ /* 0x000fe2000c101524 */
[----:B------:R-:W-:Y:S01]  /*3d10*/  ISETP.GT.AND P3, PT, R0, 0x8, P0 ;  /* 0x000000080000780c */ /* 0x000fe20000764270 */
[-C--:B------:R-:W-:Y:S01]  /*3d20*/  FMUL R46, R46, R58.reuse ;  /* 0x0000003a2e2e7220 */ /* 0x080fe20000400000 */
[----:B------:R-:W-:Y:S01]  /*3d30*/  ISETP.GT.AND P0, PT, R3, 0x19, PT ;  /* 0x000000190300780c */ /* 0x000fe20003f04270 */
[----:B------:R-:W-:Y:S01]  /*3d40*/  @P4 STG.E.U16 desc[UR36][R4.64+0x20], R32 ;  /* 0x0000202004004986 */ /* 0x000fe2000c101524 */
[C---:B------:R-:W-:Y:S01]  /*3d50*/  ISETP.GT.AND P4, PT, R0.reuse, RZ, P1 ;  /* 0x000000ff0000720c */ /* 0x040fe20000f84270 */
[----:B------:R-:W-:Y:S01]  /*3d60*/  FMUL R47, R47, R58 ;  /* 0x0000003a2f2f7220 */ /* 0x000fe20000400000 */
[----:B------:R-:W-:Y:S01]  /*3d70*/  F2FP.F16.F32.PACK_AB R34, RZ, R34 ;  /* 0x00000022ff22723e */ /* 0x000fe200000000ff */
[----:B------:R-:W-:Y:S01]  /*3d80*/  @P5 STG.E.U16 desc[UR36][R4.64+0x22], R33 ;  /* 0x0000222104005986 */ /* 0x000fe2000c101524 */
[----:B------:R-:W-:Y:S01]  /*3d90*/  ISETP.GT.AND P5, PT, R0, RZ, P0 ;  /* 0x000000ff0000720c */ /* 0x000fe200007a4270 */
[----:B------:R-:W-:Y:S01]  /*3da0*/  FMUL R48, R48, R58 ;  /* 0x0000003a30307220 */ /* 0x000fe20000400000 */
[----:B------:R-:W-:Y:S01]  /*3db0*/  F2FP.F16.F32.PACK_AB R35, RZ, R35 ;  /* 0x00000023ff23723e */ /* 0x000fe200000000ff */
[----:B------:R-:W-:Y:S01]  /*3dc0*/  @P2 STG.E.U16 desc[UR36][R6.64+0x20], R34 ;  /* 0x0000202206002986 */ /* 0x000fe2000c101524 */
[----:B------:R-:W-:Y:S01]  /*3dd0*/  F2FP.F16.F32.PACK_AB R36, RZ, R36 ;  /* 0x00000024ff24723e */ /* 0x000fe200000000ff */
[-C--:B------:R-:W-:Y:S01]  /*3de0*/  FMUL R49, R49, R58.reuse ;  /* 0x0000003a31317220 */ /* 0x080fe20000400000 */
[----:B------:R-:W-:Y:S01]  /*3df0*/  ISETP.GT.AND P2, PT, R0, 0x8, P1 ;  /* 0x000000080000780c */ /* 0x000fe20000f44270 */
[----:B------:R-:W-:Y:S01]  /*3e00*/  @P3 STG.E.U16 desc[UR36][R6.64+0x22], R35 ;  /* 0x0000222306003986 */ /* 0x000fe2000c101524 */
[----:B------:R-:W-:Y:S01]  /*3e10*/  ISETP.GT.AND P1, PT, R3, 0x20, PT ;  /* 0x000000200300780c */ /* 0x000fe20003f24270 */
[-C--:B------:R-:W-:Y:S01]  /*3e20*/  FMUL R50, R50, R58.reuse ;  /* 0x0000003a32327220 */ /* 0x080fe20000400000 */
[----:B------:R-:W-:Y:S01]  /*3e30*/  F2FP.F16.F32.PACK_AB R37, RZ, R37 ;  /* 0x00000025ff25723e */ /* 0x000fe200000000ff */
[----:B------:R-:W-:Y:S01]  /*3e40*/  @P4 STG.E.U16 desc[UR36][R4.64+0x30], R36 ;  /* 0x0000302404004986 */ /* 0x000fe2000c101524 */
[C---:B------:R-:W-:Y:S01]  /*3e50*/  ISETP.GT.AND P3, PT, R0.reuse, 0x8, P0 ;  /* 0x000000080000780c */ /* 0x040fe20000764270 */
[-C--:B------:R-:W-:Y:S01]  /*3e60*/  FMUL R51, R51, R58.reuse ;  /* 0x0000003a33337220 */ /* 0x080fe20000400000 */
[----:B------:R-:W-:Y:S01]  /*3e70*/  ISETP.GT.AND P0, PT, R3, 0x21, PT ;  /* 0x000000210300780c */ /* 0x000fe20003f04270 */
[----:B------:R-:W-:Y:S01]  /*3e80*/  @P5 STG.E.U16 desc[UR36][R4.64+0x32], R37 ;  /* 0x0000322504005986 */ /* 0x000fe2000c101524 */
        /* <DEDUP_REMOVED lines=10> */
[----:B------:R-:W-:-:S02]  /*3f30*/  F2FP.F16.F32.PACK_AB R41, RZ, R41 ;  /* 0x00000029ff29723e */ /* 0x000fc400000000ff */
[C---:B------:R-:W-:Y:S01]  /*3f40*/  ISETP.GT.AND P1, PT, R0.reuse, 0x8, P1 ;  /* 0x000000080000780c */ /* 0x040fe20000f24270 */
[----:B------:R-:W-:Y:S01]  /*3f50*/  @P3 STG.E.U16 desc[UR36][R6.64+0x32], R39 ;  /* 0x0000322706003986 */ /* 0x000fe2000c101524 */
[C---:B------:R-:W-:Y:S02]  /*3f60*/  ISETP.GT.AND P2, PT, R0.reuse, 0x8, P0 ;  /* 0x000000080000780c */ /* 0x040fe40000744270 */
[C---:B------:R-:W-:Y:S01]  /*3f70*/  ISETP.GT.AND P0, PT, R3.reuse, 0x29, PT ;  /* 0x000000290300780c */ /* 0x040fe20003f04270 */
[----:B------:R-:W-:Y:S01]  /*3f80*/  @P4 STG.E.U16 desc[UR36][R4.64+0x40], R40 ;  /* 0x0000402804004986 */ /* 0x000fe2000c101524 */
[----:B------:R-:W-:Y:S02]  /*3f90*/  ISETP.GT.AND P4, PT, R3, 0x28, PT ;  /* 0x000000280300780c */ /* 0x000fe40003f84270 */
[----:B------:R-:W-:Y:S01]  /*3fa0*/  F2FP.F16.F32.PACK_AB R42, RZ, R42 ;  /* 0x0000002aff2a723e */ /* 0x000fe200000000ff */
[----:B------:R-:W-:Y:S01]  /*3fb0*/  @P5 STG.E.U16 desc[UR36][R4.64+0x42], R41 ;  /* 0x0000422904005986 */ /* 0x000fe2000c101524 */
[----:B------:R-:W-:-:S02]  /*3fc0*/  ISETP.GT.AND P5, PT, R0, RZ, P4 ;  /* 0x000000ff0000720c */ /* 0x000fc400027a4270 */
[C---:B------:R-:W-:Y:S01]  /*3fd0*/  ISETP.GT.AND P3, PT, R0.reuse, RZ, P0 ;  /* 0x000000ff0000720c */ /* 0x040fe20000764270 */
[----:B------:R-:W-:Y:S01]  /*3fe0*/  @P1 STG.E.U16 desc[UR36][R6.64+0x40], R42 ;  /* 0x0000402a06001986 */ /* 0x000fe2000c101524 */
[----:B------:R-:W-:Y:S02]  /*3ff0*/  F2FP.F16.F32.PACK_AB R43, RZ, R43 ;  /* 0x0000002bff2b723e */ /* 0x000fe400000000ff */
[----:B------:R-:W-:Y:S02]  /*4000*/  F2FP.F16.F32.PACK_AB R44, RZ, R44 ;  /* 0x0000002cff2c723e */ /* 0x000fe400000000ff */
[C---:B------:R-:W-:Y:S01]  /*4010*/  ISETP.GT.AND P4, PT, R0.reuse, 0x8, P4 ;  /* 0x000000080000780c */ /* 0x040fe20002784270 */
[----:B------:R-:W-:Y:S01]  /*4020*/  @P2 STG.E.U16 desc[UR36][R6.64+0x42], R43 ;  /* 0x0000422b06002986 */ /* 0x000fe2000c101524 */
[----:B------:R-:W-:Y:S02]  /*4030*/  F2FP.F16.F32.PACK_AB R45, RZ, R45 ;  /* 0x0000002dff2d723e */ /* 0x000fe400000000ff */
[----:B------:R-:W-:Y:S01]  /*4040*/  ISETP.GT.AND P2, PT, R3, 0x31, PT ;  /* 0x000000310300780c */ /* 0x000fe20003f44270 */
[----:B------:R-:W-:Y:S01]  /*4050*/  @P5 STG.E.U16 desc[UR36][R4.64+0x50], R44 ;  /* 0x0000502c04005986 */ /* 0x000fe2000c101524 */
[----:B------:R-:W-:-:S02]  /*4060*/  ISETP.GT.AND P5, PT, R0, 0x8, P0 ;  /* 0x000000080000780c */ /* 0x000fc400007a4270 */
[C---:B------:R-:W-:Y:S01]  /*4070*/  ISETP.GT.AND P1, PT, R3.reuse, 0x38, PT ;  /* 0x000000380300780c */ /* 0x040fe20003f24270 */
[----:B------:R-:W-:Y:S01]  /*4080*/  @P3 STG.E.U16 desc[UR36][R4.64+0x52], R45 ;  /* 0x0000522d04003986 */ /* 0x000fe2000c101524 */
[C---:B------:R-:W-:Y:S02]  /*4090*/  ISETP.GT.AND P3, PT, R3.reuse, 0x30, PT ;  /* 0x000000300300780c */ /* 0x040fe40003f64270 */
[----:B------:R-:W-:Y:S01]  /*40a0*/  ISETP.GT.AND P0, PT, R3, 0x39, PT ;  /* 0x000000390300780c */ /* 0x000fe20003f04270 */
[----:B------:R-:W-:Y:S01]  /*40b0*/  @P4 IMAD.MOV.U32 R2, RZ, RZ, R6 ;  /* 0x000000ffff024224 */ /* 0x000fe200078e0006 */
[----:B------:R-:W-:Y:S01]  /*40c0*/  F2FP.F16.F32.PACK_AB R46, RZ, R46 ;  /* 0x0000002eff2e723e */ /* 0x000fe200000000ff */
[----:B------:R-:W-:Y:S01]  /*40d0*/  @P4 IMAD.MOV.U32 R3, RZ, RZ, R7 ;  /* 0x000000ffff034224 */ /* 0x000fe200078e0007 */
[----:B------:R-:W-:Y:S02]  /*40e0*/  F2FP.F16.F32.PACK_AB R47, RZ, R47 ;  /* 0x0000002fff2f723e */ /* 0x000fe400000000ff */
[----:B------:R-:W-:-:S02]  /*40f0*/  F2FP.F16.F32.PACK_AB R48, RZ, R48 ;  /* 0x00000030ff30723e */ /* 0x000fc400000000ff */
[----:B------:R1:W-:Y:S01]  /*4100*/  @P4 STG.E.U16 desc[UR36][R2.64+0x50], R46 ;  /* 0x0000502e02004986 */ /* 0x0003e2000c101524 */
[C---:B------:R-:W-:Y:S02]  /*4110*/  ISETP.GT.AND P4, PT, R0.reuse, RZ, P2 ;  /* 0x000000ff0000720c */ /* 0x040fe40001784270 */
[----:B------:R-:W-:Y:S02]  /*4120*/  F2FP.F16.F32.PACK_AB R49, RZ, R49 ;  /* 0x00000031ff31723e */ /* 0x000fe400000000ff */
[----:B------:R-:W-:Y:S02]  /*4130*/  ISETP.GT.AND P2, PT, R0, 0x8, P2 ;  /* 0x000000080000780c */ /* 0x000fe40001744270 */
[----:B------:R-:W-:Y:S02]  /*4140*/  F2FP.F16.F32.PACK_AB R50, RZ, R50 ;  /* 0x00000032ff32723e */ /* 0x000fe400000000ff */
[----:B------:R-:W-:Y:S02]  /*4150*/  F2FP.F16.F32.PACK_AB R51, RZ, R51 ;  /* 0x00000033ff33723e */ /* 0x000fe400000000ff */
[----:B------:R-:W-:Y:S01]  /*4160*/  F2FP.F16.F32.PACK_AB R52, RZ, R52 ;  /* 0x00000034ff34723e */ /* 0x000fe200000000ff */
[----:B-1----:R-:W-:Y:S01]  /*4170*/  @P5 IMAD.MOV.U32 R2, RZ, RZ, R6 ;  /* 0x000000ffff025224 */ /* 0x002fe200078e0006 */
[----:B------:R-:W-:Y:S01]  /*4180*/  F2FP.F16.F32.PACK_AB R53, RZ, R53 ;  /* 0x00000035ff35723e */ /* 0x000fe200000000ff */
[----:B------:R-:W-:Y:S01]  /*4190*/  @P5 IMAD.MOV.U32 R3, RZ, RZ, R7 ;  /* 0x000000ffff035224 */ /* 0x000fe200078e0007 */
[----:B------:R-:W-:-:S02]  /*41a0*/  F2FP.F16.F32.PACK_AB R54, RZ, R54 ;  /* 0x00000036ff36723e */ /* 0x000fc400000000ff */
[----:B------:R-:W-:Y:S02]  /*41b0*/  F2FP.F16.F32.PACK_AB R55, RZ, R55 ;  /* 0x00000037ff37723e */ /* 0x000fe400000000ff */
[----:B------:R1:W-:Y:S01]  /*41c0*/  @P5 STG.E.U16 desc[UR36][R2.64+0x52], R47 ;  /* 0x0000522f02005986 */ /* 0x0003e2000c101524 */
[C---:B------:R-:W-:Y:S02]  /*41d0*/  ISETP.GT.AND P5, PT, R0.reuse, RZ, P3 ;  /* 0x000000ff0000720c */ /* 0x040fe40001fa4270 */
[----:B------:R-:W-:-:S11]  /*41e0*/  ISETP.GT.AND P3, PT, R0, 0x8, P3 ;  /* 0x000000080000780c */ /* 0x000fd60001f64270 */
[----:B-1----:R-:W-:Y:S02]  /*41f0*/  @P5 IMAD.MOV.U32 R2, RZ, RZ, R4 ;  /* 0x000000ffff025224 */ /* 0x002fe400078e0004 */
[----:B------:R-:W-:-:S05]  /*4200*/  @P5 IMAD.MOV.U32 R3, RZ, RZ, R5 ;  /* 0x000000ffff035224 */ /* 0x000fca00078e0005 */
[----:B------:R1:W-:Y:S01]  /*4210*/  @P5 STG.E.U16 desc[UR36][R2.64+0x60], R48 ;  /* 0x0000603002005986 */ /* 0x0003e2000c101524 */
[C---:B------:R-:W-:Y:S02]  /*4220*/  ISETP.GT.AND P5, PT, R0.reuse, RZ, P0 ;  /* 0x000000ff0000720c */ /* 0x040fe400007a4270 */
[----:B------:R-:W-:Y:S01]  /*4230*/  ISETP.GT.AND P0, PT, R0, 0x8, P0 ;  /* 0x000000080000780c */ /* 0x000fe20000704270 */
[----:B-1----:R-:W-:Y:S02]  /*4240*/  @P4 IMAD.MOV.U32 R2, RZ, RZ, R4 ;  /* 0x000000ffff024224 */ /* 0x002fe400078e0004 */
[----:B------:R-:W-:-:S05]  /*4250*/  @P4 IMAD.MOV.U32 R3, RZ, RZ, R5 ;  /* 0x000000ffff034224 */ /* 0x000fca00078e0005 */
[----:B------:R1:W-:Y:S01]  /*4260*/  @P4 STG.E.U16 desc[UR36][R2.64+0x62], R49 ;  /* 0x0000623102004986 */ /* 0x0003e2000c101524 */
[C---:B------:R-:W-:Y:S02]  /*4270*/  ISETP.GT.AND P4, PT, R0.reuse, RZ, P1 ;  /* 0x000000ff0000720c */ /* 0x040fe40000f84270 */
[----:B------:R-:W-:Y:S01]  /*4280*/  ISETP.GT.AND P1, PT, R0, 0x8, P1 ;  /* 0x000000080000780c */ /* 0x000fe20000f24270 */
[----:B-1----:R-:W-:Y:S02]  /*4290*/  @P3 IMAD.MOV.U32 R2, RZ, RZ, R6 ;  /* 0x000000ffff023224 */ /* 0x002fe400078e0006 */
[----:B------:R-:W-:-:S05]  /*42a0*/  @P3 IMAD.MOV.U32 R3, RZ, RZ, R7 ;  /* 0x000000ffff033224 */ /* 0x000fca00078e0007 */
[----:B------:R1:W-:Y:S02]  /*42b0*/  @P3 STG.E.U16 desc[UR36][R2.64+0x60], R50 ;  /* 0x0000603202003986 */ /* 0x0003e4000c101524 */
[----:B-1----:R-:W-:Y:S02]  /*42c0*/  @P2 IMAD.MOV.U32 R2, RZ, RZ, R6 ;  /* 0x000000ffff022224 */ /* 0x002fe400078e0006 */
[----:B------:R-:W-:-:S05]  /*42d0*/  @P2 IMAD.MOV.U32 R3, RZ, RZ, R7 ;  /* 0x000000ffff032224 */ /* 0x000fca00078e0007 */
[----:B------:R1:W-:Y:S02]  /*42e0*/  @P2 STG.E.U16 desc[UR36][R2.64+0x62], R51 ;  /* 0x0000623302002986 */ /* 0x0003e4000c101524 */
[----:B-1----:R-:W-:Y:S02]  /*42f0*/  @P4 IMAD.MOV.U32 R2, RZ, RZ, R4 ;  /* 0x000000ffff024224 */ /* 0x002fe400078e0004 */
[----:B------:R-:W-:-:S05]  /*4300*/  @P4 IMAD.MOV.U32 R3, RZ, RZ, R5 ;  /* 0x000000ffff034224 */ /* 0x000fca00078e0005 */
[----:B------:R1:W-:Y:S04]  /*4310*/  @P4 STG.E.U16 desc[UR36][R2.64+0x70], R52 ;  /* 0x0000703402004986 */ /* 0x0003e8000c101524 */
[----:B------:R2:W-:Y:S01]  /*4320*/  @P5 STG.E.U16 desc[UR36][R4.64+0x72], R53 ;  /* 0x0000723504005986 */ /* 0x0005e2000c101524 */
[----:B-1----:R-:W-:Y:S02]  /*4330*/  @P1 IMAD.MOV.U32 R2, RZ, RZ, R6 ;  /* 0x000000ffff021224 */ /* 0x002fe400078e0006 */
[----:B------:R-:W-:-:S05]  /*4340*/  @P1 IMAD.MOV.U32 R3, RZ, RZ, R7 ;  /* 0x000000ffff031224 */ /* 0x000fca00078e0007 */
[----:B------:R2:W-:Y:S04]  /*4350*/  @P1 STG.E.U16 desc[UR36][R2.64+0x70], R54 ;  /* 0x0000703602001986 */ /* 0x0005e8000c101524 */
[----:B------:R2:W-:Y:S02]  /*4360*/  @P0 STG.E.U16 desc[UR36][R6.64+0x72], R55 ;  /* 0x0000723706000986 */ /* 0x0005e4000c101524 */
.L_x_98:
[----:B------:R-:W-:Y:S05]  /*4370*/  BSYNC B0 ;  /* 0x0000000000007941 */ /* 0x000fea0003800000 */
.L_x_36:
[----:B0-2---:R-:W2:Y:S01]  /*4380*/  LDL.64 R2, [R1] ;  /* 0x0000000001027983 */ /* 0x005ea20000100a00 */
[----:B------:R-:W-:Y:S01]  /*4390*/  ULDC.64 UR4, c[0x0][0x650] ;  /* 0x0001940000047ab9 */ /* 0x000fe20000000a00 */
[----:B------:R0:W-:Y:S01]  /*43a0*/  SYNCS.ARRIVE.TRANS64.A1T0 RZ, [R66+UR47], RZ ;  /* 0x000000ff42ff79a7 */ /* 0x0001e2000810002f */
[----:B------:R-:W-:Y:S01]  /*43b0*/  PRMT R0, RZ, 0x7610, R0 ;  /* 0x00007610ff007816 */ /* 0x000fe20000000000 */
[----:B-----5:R-:W-:Y:S02]  /*43c0*/  IMAD.MOV.U32 R19, RZ, RZ, -0x1 ;  /* 0xffffffffff137424 */ /* 0x020fe400078e00ff */
[----:B------:R-:W-:Y:S01]  /*43d0*/  IMAD.MOV.U32 R22, RZ, RZ, -0x1 ;  /* 0xffffffffff167424 */ /* 0x000fe200078e00ff */
[----:B--2---:R-:W-:-:S04]  /*43e0*/  LEA R18, P0, R2, R18, 0x1 ;  /* 0x0000001202127211 */ /* 0x004fc800078008ff */
[----:B------:R-:W-:Y:S01]  /*43f0*/  LEA.HI.X R17, R2, R17, R23, 0x1, P0 ;  /* 0x0000001102117211 */ /* 0x000fe200000f0c17 */
[----:B------:R-:W-:Y:S01]  /*4400*/  IMAD.MOV.U32 R2, RZ, RZ, -0x1 ;  /* 0xffffffffff027424 */ /* 0x000fe200078e00ff */
[----:B------:R-:W-:-:S04]  /*4410*/  ISETP.GE.U32.AND P0, PT, R18, UR4, PT ;  /* 0x0000000412007c0c */ /* 0x000fc8000bf06070 */
[----:B------:R-:W-:-:S13]  /*4420*/  ISETP.GE.U32.AND.EX P0, PT, R17, UR5, PT, P0 ;  /* 0x0000000511007c0c */ /* 0x000fda000bf06100 */
[----:B0-----:R-:W-:Y:S05]  /*4430*/  @P0 BRA `(.L_x_99) ;  /* 0x0000000400700947 */ /* 0x001fea0003800000 */
[----:B-1----:R-:W0:Y:S01]  /*4440*/  S2R R10, SR_CTAID.X ;  /* 0x00000000000a7919 */ /* 0x002e220000002500 */
[----:B---34-:R-:W1:Y:S01]  /*4450*/  LDC.64 R8, c[0x0][0x628] ;  /* 0x00018a00ff087b82 */ /* 0x018e620000000a00 */
[----:B------:R-:W-:Y:S01]  /*4460*/  ULDC UR4, c[0x0][0x150] ;  /* 0x0000540000047ab9 */ /* 0x000fe20000000800 */
[----:B------:R-:W-:Y:S01]  /*4470*/  IMAD.MOV.U32 R6, RZ, RZ, R18 ;  /* 0x000000ffff067224 */ /* 0x000fe200078e0012 */
[----:B------:R-:W2:Y:S01]  /*4480*/  S2R R20, SR_CTAID.Y ;  /* 0x0000000000147919 */ /* 0x000ea20000002600 */
[----:B------:R-:W-:-:S04]  /*4490*/  IMAD.MOV.U32 R7, RZ, RZ, R17 ;  /* 0x000000ffff077224 */ /* 0x000fc800078e0011 */
[----:B------:R-:W3:Y:S08]  /*44a0*/  LDC R15, c[0x0][0x144] ;  /* 0x00005100ff0f7b82 */ /* 0x000ef00000000800 */
[----:B------:R-:W4:Y:S08]  /*44b0*/  LDC R0, c[0x0][0x630] ;  /* 0x00018c00ff007b82 */ /* 0x000f300000000800 */
[----:B------:R-:W2:Y:S01]  /*44c0*/  LDC.64 R12, c[0x0][0x620] ;  /* 0x00018800ff0c7b82 */ /* 0x000ea20000000a00 */
[----:B-1----:R-:W-:-:S04]  /*44d0*/  ISETP.NE.U32.AND P0, PT, R8, RZ, PT ;  /* 0x000000ff0800720c */ /* 0x002fc80003f05070 */
[----:B------:R-:W-:Y:S02]  /*44e0*/  ISETP.NE.AND.EX P0, PT, R9, RZ, PT, P0 ;  /* 0x000000ff0900720c */ /* 0x000fe40003f05300 */
[----:B0-----:R-:W-:-:S05]  /*44f0*/  I2FP.F32.U32 R2, R10 ;  /* 0x0000000a00027245 */ /* 0x001fca0000201000 */
[----:B------:R-:W-:-:S04]  /*4500*/  FMUL R2, R2, UR4 ;  /* 0x0000000402027c20 */ /* 0x000fc80008400000 */
[----:B------:R0:W1:Y:S02]  /*4510*/  F2I.U32.TRUNC.NTZ R14, R2 ;  /* 0x00000002000e7305 */ /* 0x000064000020f000 */
[----:B---34-:R-:W-:Y:S05]  /*4520*/  @!P0 BRA `(.L_x_100) ;  /* 0x0000000000288947 */ /* 0x018fea0003800000 */
[----:B------:R-:W3:Y:S02]  /*4530*/  LDC R3, c[0x0][0x634] ;  /* 0x00018d00ff037b82 */ /* 0x000ee40000000800 */
[----:B---3--:R-:W-:-:S05]  /*4540*/  IADD3 R7, P0, R18, R3, RZ ;  /* 0x0000000312077210 */ /* 0x008fca0007f1e0ff */
[----:B------:R-:W-:-:S04]  /*4550*/  IMAD.X R11, RZ, RZ, R17, P0 ;  /* 0x000000ffff0b7224 */ /* 0x000fc800000e0611 */
[----:B0-----:R-:W-:-:S04]  /*4560*/  IMAD.WIDE.U32 R2, R11, R8, RZ ;  /* 0x000000080b027225 */ /* 0x001fc800078e00ff */
[----:B------:R-:W-:-:S04]  /*4570*/  IMAD.WIDE.U32 R4, P0, R7, R9, R2 ;  /* 0x0000000907047225 */ /* 0x000fc80007800002 */
[----:B------:R-:W-:-:S04]  /*4580*/  IMAD.WIDE.U32 R2, R7, R8, RZ ;  /* 0x0000000807027225 */ /* 0x000fc800078e00ff */
[----:B------:R-:W-:Y:S01]  /*4590*/  IMAD.X R7, RZ, RZ, RZ, P0 ;  /* 0x000000ffff077224 */ /* 0x000fe200000e06ff */
[----:B------:R-:W-:Y:S01]  /*45a0*/  IADD3 RZ, P0, R3, R4, RZ ;  /* 0x0000000403ff7210 */ /* 0x000fe20007f1e0ff */
[----:B------:R-:W-:-:S04]  /*45b0*/  IMAD.MOV.U32 R6, RZ, RZ, R5 ;  /* 0x000000ffff067224 */ /* 0x000fc800078e0005 */
[----:B------:R-:W-:-:S08]  /*45c0*/  IMAD.WIDE.U32.X R6, R11, R9, R6, P0 ;  /* 0x000000090b067225 */ /* 0x000fd000000e0406 */
.L_x_100:
[----:B------:R-:W3:Y:S01]  /*45d0*/  LDC.64 R26, c[0x0][0x640] ;  /* 0x00019000ff1a7b82 */ /* 0x000ee20000000a00 */
[-C--:B------:R-:W-:Y:S01]  /*45e0*/  SHF.R.U64 R11, R6, R0.reuse, R7 ;  /* 0x00000000060b7219 */ /* 0x080fe20000001207 */
[----:B------:R-:W-:Y:S01]  /*45f0*/  IMAD.MOV.U32 R19, RZ, RZ, R17 ;  /* 0x000000ffff137224 */ /* 0x000fe200078e0011 */
[----:B------:R-:W-:Y:S01]  /*4600*/  SHF.R.U32.HI R0, RZ, R0, R7 ;  /* 0x00000000ff007219 */ /* 0x000fe20000011607 */
[----:B-1----:R-:W-:Y:S01]  /*4610*/  IMAD.MOV R14, RZ, RZ, -R14 ;  /* 0x000000ffff0e7224 */ /* 0x002fe200078e0a0e */
[----:B------:R-:W-:Y:S01]  /*4620*/  IADD3 R5, P0, RZ, -R11, RZ ;  /* 0x8000000bff057210 */ /* 0x000fe20007f1e0ff */
[----:B------:R-:W-:Y:S01]  /*4630*/  ULDC UR4, c[0x0][0x154] ;  /* 0x0000550000047ab9 */ /* 0x000fe20000000800 */
[----:B------:R-:W-:Y:S01]  /*4640*/  IMAD.MOV.U32 R7, RZ, RZ, 0x1 ;  /* 0x00000001ff077424 */ /* 0x000fe200078e00ff */
[----:B------:R-:W1:Y:S01]  /*4650*/  LDC R4, c[0x0][0x618] ;  /* 0x00018600ff047b82 */ /* 0x000e620000000800 */
[----:B------:R-:W-:Y:S02]  /*4660*/  IMAD R22, R15, R14, R10 ;  /* 0x0000000e0f167224 */ /* 0x000fe400078e020a */
[----:B------:R-:W-:-:S04]  /*4670*/  IMAD.X R3, RZ, RZ, ~R0, P0 ;  /* 0x000000ffff037224 */ /* 0x000fc800000e0e00 */
[-C--:B--2---:R-:W-:Y:S01]  /*4680*/  IMAD R0, R3, R12.reuse, RZ ;  /* 0x0000000c03007224 */ /* 0x084fe200078e02ff */
[----:B------:R-:W2:Y:S01]  /*4690*/  LDC R6, c[0x0][0x608] ;  /* 0x00018200ff067b82 */ /* 0x000ea20000000800 */
[----:B0-----:R-:W-:-:S04]  /*46a0*/  IMAD.WIDE.U32 R2, R5, R12, R18 ;  /* 0x0000000c05027225 */ /* 0x001fc800078e0012 */
[----:B------:R-:W-:Y:S01]  /*46b0*/  IMAD R5, R5, R13, R0 ;  /* 0x0000000d05057224 */ /* 0x000fe200078e0200 */
[----:B------:R-:W-:Y:S02]  /*46c0*/  I2FP.F32.U32 R0, R20 ;  /* 0x0000001400007245 */ /* 0x000fe40000201000 */
[----:B------:R-:W0:Y:S01]  /*46d0*/  LDC R24, c[0x0][0x658] ;  /* 0x00019600ff187b82 */ /* 0x000e220000000800 */
[----:B------:R-:W-:Y:S01]  /*46e0*/  IMAD.IADD R3, R3, 0x1, R5 ;  /* 0x0000000103037824 */ /* 0x000fe200078e0205 */
[----:B---3--:R-:W-:Y:S01]  /*46f0*/  ISETP.NE.U32.AND P0, PT, R26, RZ, PT ;  /* 0x000000ff1a00720c */ /* 0x008fe20003f05070 */
[----:B------:R-:W-:Y:S01]  /*4700*/  FMUL R0, R0, UR4 ;  /* 0x0000000400007c20 */ /* 0x000fe20008400000 */
[----:B------:R-:W-:Y:S02]  /*4710*/  IMAD.MOV.U32 R5, RZ, RZ, -0x1 ;  /* 0xffffffffff057424 */ /* 0x000fe400078e00ff */
[----:B------:R-:W-:Y:S01]  /*4720*/  ISETP.NE.AND.EX P0, PT, R27, RZ, PT, P0 ;  /* 0x000000ff1b00720c */ /* 0x000fe20003f05300 */
[----:B------:R3:W4:Y:S01]  /*4730*/  F2I.U32.TRUNC.NTZ R12, R0 ;  /* 0x00000000000c7305 */ /* 0x000722000020f000 */
[----:B------:R-:W3:Y:S01]  /*4740*/  LDC R15, c[0x0][0x148] ;  /* 0x00005200ff0f7b82 */ /* 0x000ee20000000800 */
[----:B-1----:R-:W-:-:S02]  /*4750*/  SHF.R.U64 R10, R2, R4, R3 ;  /* 0x00000004020a7219 */ /* 0x002fc40000001203 */
[----:B------:R-:W-:-:S05]  /*4760*/  SHF.R.U32.HI R3, RZ, R4, R3 ;  /* 0x00000004ff037219 */ /* 0x000fca0000011603 */
[----:B------:R-:W1:Y:S01]  /*4770*/  LDC R14, c[0x0][0x600] ;  /* 0x00018000ff0e7b82 */ /* 0x000e620000000800 */
[-CC-:B--2---:R-:W-:Y:S02]  /*4780*/  SHF.R.U64 R8, R10, R6.reuse, R3.reuse ;  /* 0x000000060a087219 */ /* 0x184fe40000001203 */
[----:B------:R-:W-:-:S05]  /*4790*/  SHF.R.U32.HI R3, RZ, R6, R3 ;  /* 0x00000006ff037219 */ /* 0x000fca0000011603 */
[----:B------:R-:W2:Y:S01]  /*47a0*/  LDC R21, c[0x0][0x648] ;  /* 0x00019200ff157b82 */ /* 0x000ea20000000800 */
[-CC-:B0-----:R-:W-:Y:S02]  /*47b0*/  SHF.R.U64 R13, R8, R24.reuse, R3.reuse ;  /* 0x00000018080d7219 */ /* 0x181fe40000001203 */
[-C--:B------:R-:W-:Y:S02]  /*47c0*/  SHF.L.U32 R5, R5, R24.reuse, RZ ;  /* 0x0000001805057219 */ /* 0x080fe400000006ff */
[-C--:B------:R-:W-:Y:S01]  /*47d0*/  SHF.R.U32.HI R3, RZ, R24.reuse, R3 ;  /* 0x00000018ff037219 */ /* 0x080fe20000011603 */
[----:B------:R-:W-:Y:S01]  /*47e0*/  IMAD.MOV.U32 R2, RZ, RZ, R13 ;  /* 0x000000ffff027224 */ /* 0x000fe200078e000d */
[----:B------:R-:W-:Y:S01]  /*47f0*/  SHF.L.U32 R24, R7, R24, RZ ;  /* 0x0000001807187219 */ /* 0x000fe200000006ff */
[----:B------:R-:W0:Y:S01]  /*4800*/  LDC R25, c[0x0][0x638] ;  /* 0x00018e00ff197b82 */ /* 0x000e220000000800 */
[----:B------:R-:W-:-:S07]  /*4810*/  LOP3.LUT R19, RZ, R5, RZ, 0x33, !PT ;  /* 0x00000005ff137212 */ /* 0x000fce00078e33ff */
[----:B------:R-:W0:Y:S01]  /*4820*/  LDC R28, c[0x0][0x610] ;  /* 0x00018400ff1c7b82 */ /* 0x000e220000000800 */
[----:B----4-:R-:W-:Y:S05]  /*4830*/  @!P0 BRA `(.L_x_101) ;  /* 0x0000000000288947 */ /* 0x010fea0003800000 */
[----:B---3--:R-:W3:Y:S02]  /*4840*/  LDC R0, c[0x0][0x64c] ;  /* 0x00019300ff007b82 */ /* 0x008ee40000000800 */
[----:B---3--:R-:W-:-:S05]  /*4850*/  IADD3 R7, P0, R13, R0, RZ ;  /* 0x000000000d077210 */ /* 0x008fca0007f1e0ff */
        /* <DEDUP_REMOVED lines=8> */
.L_x_101:
[----:B------:R-:W4:Y:S01]  /*48e0*/  LDC R4, c[0x0][0x65c] ;  /* 0x00019700ff047b82 */ /* 0x000f220000000800 */
[----:B--23--:R-:W-:Y:S01]  /*48f0*/  SHF.R.U64 R0, R2, R21, R3 ;  /* 0x0000001502007219 */ /* 0x00cfe20000001203 */
[----:B-1----:R-:W-:Y:S01]  /*4900*/  VIADD R3, R14, 0xffffffff ;  /* 0xffffffff0e037836 */ /* 0x002fe20000000000 */
[----:B------:R-:W-:Y:S01]  /*4910*/  LOP3.LUT R19, R8, R19, RZ, 0xc0, !PT ;  /* 0x0000001308137212 */ /* 0x000fe200078ec0ff */
[----:B------:R-:W-:Y:S02]  /*4920*/  IMAD.MOV R12, RZ, RZ, -R12 ;  /* 0x000000ffff0c7224 */ /* 0x000fe400078e0a0c */
[----:B------:R-:W-:Y:S01]  /*4930*/  IMAD.MOV R2, RZ, RZ, -R0 ;  /* 0x000000ffff027224 */ /* 0x000fe200078e0a00 */
[----:B------:R-:W-:Y:S01]  /*4940*/  LOP3.LUT R3, R10, R3, RZ, 0xc0, !PT ;  /* 0x000000030a037212 */ /* 0x000fe200078ec0ff */
[----:B------:R-:W-:Y:S02]  /*4950*/  IMAD R19, R24, R0, R19 ;  /* 0x0000000018137224 */ /* 0x000fe400078e0213 */
[----:B0-----:R-:W-:-:S04]  /*4960*/  IMAD R0, R2, R25, R13 ;  /* 0x0000001902007224 */ /* 0x001fc800078e020d */
[----:B------:R-:W-:Y:S01]  /*4970*/  IMAD R2, R0, R14, R3 ;  /* 0x0000000e00027224 */ /* 0x000fe200078e0203 */
[----:B----4-:R-:W-:Y:S01]  /*4980*/  ISETP.NE.AND P0, PT, R4, 0x1, PT ;  /* 0x000000010400780c */ /* 0x010fe20003f05270 */
[----:B------:R-:W-:-:S05]  /*4990*/  IMAD.MOV.U32 R4, RZ, RZ, 0x1 ;  /* 0x00000001ff047424 */ /* 0x000fca00078e00ff */
[----:B------:R-:W-:-:S07]  /*49a0*/  PRMT R0, R4, 0x7610, R0 ;  /* 0x0000761004007816 */ /* 0x000fce0000000000 */
[----:B------:R-:W-:-:S04]  /*49b0*/  @P0 IMAD R22, R15, R12, R20 ;  /* 0x0000000c0f160224 */ /* 0x000fc800078e0214 */
[----:B------:R-:W-:-:S05]  /*49c0*/  IMAD R19, R19, R28, R22 ;  /* 0x0000001c13137224 */ /* 0x000fca00078e0216 */
[----:B------:R-:W-:Y:S02]  /*49d0*/  SEL R22, R2, R19, !P0 ;  /* 0x0000001302167207 */ /* 0x000fe40004000000 */
[----:B------:R-:W-:Y:S01]  /*49e0*/  SEL R19, R19, R2, !P0 ;  /* 0x0000000213137207 */ /* 0x000fe20004000000 */
[----:B------:R-:W-:-:S07]  /*49f0*/  IMAD.MOV.U32 R2, RZ, RZ, R11 ;  /* 0x000000ffff027224 */ /* 0x000fce00078e000b */
.L_x_99:
[----:B------:R-:W-:Y:S02]  /*4a00*/  LOP3.LUT P0, RZ, R0, 0xff, RZ, 0xc0, !PT ;  /* 0x000000ff00ff7812 */ /* 0x000fe4000780c0ff */
[----:B------:R-:W-:-:S11]  /*4a10*/  LOP3.LUT R73, R73, 0x1, RZ, 0x3c, !PT ;  /* 0x0000000149497812 */ /* 0x000fd600078e3cff */
[----:B------:R-:W-:Y:S05]  /*4a20*/  @P0 BRA `(.L_x_102) ;  /* 0xffffffcc00300947 */ /* 0x000fea000383ffff */
[----:B------:R-:W-:Y:S05]  /*4a30*/  EXIT ;  /* 0x000000000000794d */ /* 0x000fea0003800000 */
.L_x_17:
[----:B------:R-:W-:-:S08]  /*4a40*/  ISETP.NE.AND P0, PT, R5, RZ, PT ;  /* 0x000000ff0500720c */ /* 0x000fd00003f05270 */
[----:B0-----:R-:W0:-:S00]  /*4a50*/  USETMAXREG.DEALLOC.CTAPOOL 0x28 ;  /* 0x00000028000079c8 */ /* 0x001e0000080e0500 */
[----:B------:R-:W-:Y:S05]  /*4a60*/  @P0 EXIT ;  /* 0x000000000000094d */ /* 0x000fea0003800000 */
[----:B0-----:R-:W-:Y:S01]  /*4a70*/  LOP3.LUT P0, RZ, R8, 0xff, RZ, 0xc0, !PT ;  /* 0x000000ff08ff7812 */ /* 0x001fe2000780c0ff */
[----:B------:R-:W-:Y:S02]  /*4a80*/  IMAD.MOV.U32 R0, RZ, RZ, 0x1 ;  /* 0x00000001ff007424 */ /* 0x000fe400078e00ff */
[----:B------:R-:W-:-:S10]  /*4a90*/  IMAD.MOV.U32 R8, RZ, RZ, RZ ;  /* 0x000000ffff087224 */ /* 0x000fd400078e00ff */
[----:B------:R-:W-:Y:S05]  /*4aa0*/  @!P0 BRA `(.L_x_103) ;  /* 0x0000000c003c8947 */ /* 0x000fea0003800000 */
[----:B------:R-:W0:Y:S01]  /*4ab0*/  S2R R7, SR_CgaCtaId ;  /* 0x0000000000077919 */ /* 0x000e220000008800 */
[----:B------:R-:W-:Y:S01]  /*4ac0*/  LOP3.LUT P0, RZ, R4, 0x1f, RZ, 0xc0, !PT ;  /* 0x0000001f04ff7812 */ /* 0x000fe2000780c0ff */
[----:B------:R-:W-:Y:S01]  /*4ad0*/  ULDC UR5, c[0x0][0x658] ;  /* 0x0001960000057ab9 */ /* 0x000fe20000000800 */
[----:B------:R-:W-:Y:S01]  /*4ae0*/  UMOV UR6, 0xffffffff ;  /* 0xffffffff00067882 */ /* 0x000fe20000000000 */
[----:B------:R-:W-:Y:S01]  /*4af0*/  BSSY B0, `(.L_x_103) ;  /* 0x00000ca000007945 */ /* 0x000fe20003800000 */
[----:B------:R-:W-:Y:S01]  /*4b00*/  USHF.L.U32 UR6, UR6, UR5, URZ ;  /* 0x0000000506067299 */ /* 0x000fe2000800063f */
[C---:B------:R-:W-:Y:S01]  /*4b10*/  ISETP.NE.AND P2, PT, R3.reuse, RZ, PT ;  /* 0x000000ff0300720c */ /* 0x040fe20003f45270 */
[----:B------:R-:W-:Y:S01]  /*4b20*/  IMAD.MOV.U32 R9, RZ, RZ, 0x1 ;  /* 0x00000001ff097424 */ /* 0x000fe200078e00ff */
[----:B------:R-:W-:Y:S01]  /*4b30*/  ISETP.NE.OR P0, PT, R3, RZ, !P0 ;  /* 0x000000ff0300720c */ /* 0x000fe20004705670 */
[----:B------:R-:W-:Y:S01]  /*4b40*/  IMAD.MOV.U32 R0, RZ, RZ, 0x1 ;  /* 0x00000001ff007424 */ /* 0x000fe200078e00ff */
[----:B------:R-:W-:Y:S01]  /*4b50*/  LOP3.LUT R6, R16, 0x2, RZ, 0xfc, !PT ;  /* 0x0000000210067812 */ /* 0x000fe200078efcff */
[----:B------:R-:W-:Y:S01]  /*4b60*/  IMAD.MOV.U32 R8, RZ, RZ, RZ ;  /* 0x000000ffff087224 */ /* 0x000fe200078e00ff */
[----:B------:R-:W-:Y:S01]  /*4b70*/  ULDC UR4, c[0x0][0x600] ;  /* 0x0001800000047ab9 */ /* 0x000fe20000000800 */
[----:B------:R-:W-:Y:S01]  /*4b80*/  UMOV UR7, 0x1 ;  /* 0x0000000100077882 */ /* 0x000fe20000000000 */
[----:B------:R-:W-:-:S02]  /*4b90*/  UIADD3 UR19, UR40, 0x1, URZ ;  /* 0x0000000128137890 */ /* 0x000fc4000fffe03f */
[----:B------:R-:W-:Y:S02]  /*4ba0*/  UIADD3 UR15, UR4, -0x1, URZ ;  /* 0xffffffff040f7890 */ /* 0x000fe4000fffe03f */
[----:B------:R-:W-:Y:S02]  /*4bb0*/  USHF.L.U32 UR17, UR7, UR5, URZ ;  /* 0x0000000507117299 */ /* 0x000fe4000800063f */
[----:B------:R-:W-:Y:S01]  /*4bc0*/  ULOP3.LUT UR16, URZ, UR6, URZ, 0x33, !UPT ;  /* 0x000000063f107292 */ /* 0x000fe2000f8e333f */
[----:B------:R-:W-:Y:S01]  /*4bd0*/  ULDC.64 UR20, c[0x0][0x198] ;  /* 0x0000660000147ab9 */ /* 0x000fe20000000a00 */
[C---:B0-----:R-:W-:Y:S02]  /*4be0*/  IMAD.SHL.U32 R10, R7.reuse, 0x20, RZ ;  /* 0x00000020070a7824 */ /* 0x041fe400078e00ff */
[----:B------:R-:W-:-:S03]  /*4bf0*/  IMAD.SHL.U32 R7, R7, 0x400, RZ ;  /* 0x0000040007077824 */ /* 0x000fc600078e00ff */
[----:B------:R-:W-:Y:S02]  /*4c00*/  LOP3.LUT R10, R10, 0x20, RZ, 0xc0, !PT ;  /* 0x000000200a0a7812 */ /* 0x000fe400078ec0ff */
[----:B------:R-:W-:-:S07]  /*4c10*/  LOP3.LUT R7, R7, 0x400, RZ, 0xc0, !PT ;  /* 0x0000040007077812 */ /* 0x000fce00078ec0ff */
.L_x_115:
[----:B------:R-:W-:-:S03]  /*4c20*/  UMOV UR4, 0xffffffff ;  /* 0xffffffff00047882 */ /* 0x000fc60000000000 */
[----:B------:R-:W-:Y:S05]  /*4c30*/  BRA.DIV UR4, `(.L_x_104) ;  /* 0x0000000e04c87947 */ /* 0x000fea000b800000 */
[----:B------:R-:W-:-:S13]  /*4c40*/  ELECT P6, URZ, PT ;  /* 0x00000000003f782f */ /* 0x000fda00038c0000 */
.L_x_127:
[----:B------:R-:W0:Y:S01]  /*4c50*/  LDC R3, c[0x0][0x28c] ;  /* 0x0000a300ff037b82 */ /* 0x000e220000000800 */
[----:B------:R-:W-:Y:S01]  /*4c60*/  BSSY B1, `(.L_x_105) ;  /* 0x0000039000017945 */ /* 0x000fe20003800000 */
[----:B0-----:R-:W-:-:S13]  /*4c70*/  ISETP.LT.OR P6, PT, R3, 0x1, !P6 ;  /* 0x000000010300780c */ /* 0x001fda00077c1670 */
[----:B------:R-:W-:Y:S05]  /*4c80*/  @P6 BRA `(.L_x_106) ;  /* 0x0000000000d86947 */ /* 0x000fea0003800000 */
[----:B------:R-:W-:Y:S02]  /*4c90*/  IMAD R22, R22, 0x40, R10 ;  /* 0x0000004016167824 */ /* 0x000fe400078e020a */
[----:B------:R-:W-:Y:S02]  /*4ca0*/  IMAD.SHL.U32 R19, R19, 0x40, RZ ;  /* 0x0000004013137824 */ /* 0x000fe400078e00ff */
[----:B------:R-:W-:Y:S02]  /*4cb0*/  IMAD.MOV.U32 R14, RZ, RZ, RZ ;  /* 0x000000ffff0e7224 */ /* 0x000fe400078e00ff */
[----:B------:R-:W-:Y:S02]  /*4cc0*/  IMAD.U32 R15, RZ, RZ, UR19 ;  /* 0x00000013ff0f7e24 */ /* 0x000fe4000f8e00ff */
[----:B------:R-:W-:Y:S02]  /*4cd0*/  IMAD.MOV.U32 R3, RZ, RZ, R0 ;  /* 0x000000ffff037224 */ /* 0x000fe400078e0000 */
[----:B------:R-:W-:-:S07]  /*4ce0*/  IMAD.MOV.U32 R4, RZ, RZ, R8 ;  /* 0x000000ffff047224 */ /* 0x000fce00078e0008 */
.L_x_110:
[----:B------:R-:W0:Y:S01]  /*4cf0*/  S2R R12, SR_CgaCtaId ;  /* 0x00000000000c7919 */ /* 0x000e220000008800 */
[----:B------:R-:W-:Y:S01]  /*4d00*/  MOV R5, 0x400 ;  /* 0x0000040000057802 */ /* 0x000fe20000000f00 */
[----:B------:R-:W1:Y:S03]  /*4d10*/  @!P2 LDC R11, c[0x0][0x500] ;  /* 0x00014000ff0bab82 */ /* 0x000e660000000800 */
[----:B0-----:R-:W-:Y:S02]  /*4d20*/  LEA R13, R12, R5, 0x18 ;  /* 0x000000050c0d7211 */ /* 0x001fe400078ec0ff */
[----:B------:R-:W-:-:S03]  /*4d30*/  SHF.L.U32 R5, R3, 0x1f, RZ ;  /* 0x0000001f03057819 */ /* 0x000fc600000006ff */
[----:B------:R-:W-:-:S04]  /*4d40*/  IMAD R12, R4, 0x8, R13 ;  /* 0x00000008040c7824 */ /* 0x000fc800078e020d */
[----:B------:R-:W0:Y:S02]  /*4d50*/  SYNCS.PHASECHK.TRANS64.TRYWAIT P1, [R12+URZ+0x18], R5 ;  /* 0x000018050c0075a7 */ /* 0x000e24000802017f */
[----:B01----:R-:W-:Y:S05]  /*4d60*/  @!P1 BRA `(.L_x_107) ;  /* 0x0000000c009c9947 */ /* 0x003fea0003800000 */
.L_x_128:
[----:B0-----:R-:W-:Y:S01]  /*4d70*/  PRMT R5, R6, 0x9910, RZ ;  /* 0x0000991006057816 */ /* 0x001fe200000000ff */
[----:B------:R0:W-:Y:S03]  /*4d80*/  @!P2 SYNCS.ARRIVE.TRANS64 RZ, [R12+URZ], R11 ;  /* 0x0000000b0cffa9a7 */ /* 0x0001e6000800003f */
[----:B------:R-:W-:-:S13]  /*4d90*/  ISETP.NE.AND P1, PT, R5, 0x2, PT ;  /* 0x000000020500780c */ /* 0x000fda0003f25270 */
[----:B0-----:R-:W-:Y:S05]  /*4da0*/  @P1 BRA `(.L_x_108) ;  /* 0x0000000000041947 */ /* 0x001fea0003800000 */
[----:B------:R-:W-:Y:S01]  /*4db0*/  BPT.TRAP 0x1 ;  /* 0x000000040000795c */ /* 0x000fe20000300000 */
.L_x_108:
[----:B------:R-:W-:Y:S05]  /*4dc0*/  @P0 BRA `(.L_x_109) ;  /* 0x0000000000040947 */ /* 0x000fea0003800000 */
[----:B------:R-:W-:Y:S01]  /*4dd0*/  BPT.TRAP 0x1 ;  /* 0x000000040000795c */ /* 0x000fe20000300000 */
.L_x_109:
[----:B------:R-:W-:Y:S01]  /*4de0*/  IMAD R5, R4, 0x800, R7 ;  /* 0x0000080004057824 */ /* 0x000fe200078e0207 */
[----:B------:R-:W-:Y:S01]  /*4df0*/  R2UR UR9, R12 ;  /* 0x000000000c0972ca */ /* 0x000fe200000e0000 */
[C-C-:B------:R-:W-:Y:S01]  /*4e00*/  IMAD R11, R4.reuse, 0x1000, R13.reuse ;  /* 0x00001000040b7824 */ /* 0x140fe200078e020d */
[----:B------:R-:W-:Y:S01]  /*4e10*/  UIADD3 UR4, UP0, UR20, 0xf0, URZ ;  /* 0x000000f014047890 */ /* 0x000fe2000ff1e03f */
[----:B------:R-:W-:Y:S01]  /*4e20*/  IMAD R5, R5, 0x2, R13 ;  /* 0x0000000205057824 */ /* 0x000fe200078e020d */
[----:B------:R-:W-:Y:S01]  /*4e30*/  R2UR UR11, R19 ;  /* 0x00000000130b72ca */ /* 0x000fe200000e0000 */
[----:B------:R-:W-:Y:S01]  /*4e40*/  VIADD R15, R15, 0xffffffff ;  /* 0xffffffff0f0f7836 */ /* 0x000fe20000000000 */
[----:B------:R-:W-:Y:S01]  /*4e50*/  R2UR UR5, R11 ;  /* 0x000000000b0572ca */ /* 0x000fe200000e0000 */
[----:B------:R-:W-:Y:S01]  /*4e60*/  UIADD3 UR22, UP1, UR20, 0x1f0, URZ ;  /* 0x000001f014167890 */ /* 0x000fe2000ff3e03f */
[----:B------:R-:W-:Y:S01]  /*4e70*/  R2UR UR8, R5 ;  /* 0x00000000050872ca */ /* 0x000fe200000e0000 */
[----:B------:R-:W-:Y:S01]  /*4e80*/  VIADD R4, R4, 0x1 ;  /* 0x0000000104047836 */ /* 0x000fe20000000000 */
[----:B------:R-:W-:Y:S01]  /*4e90*/  R2UR UR10, R14 ;  /* 0x000000000e0a72ca */ /* 0x000fe200000e0000 */
[----:B------:R-:W-:Y:S01]  /*4ea0*/  UIADD3.X UR23, URZ, UR21, URZ, UP1, !UPT ;  /* 0x000000153f177290 */ /* 0x000fe20008ffe43f */
[----:B------:R-:W-:Y:S01]  /*4eb0*/  R2UR UR12, R2 ;  /* 0x00000000020c72ca */ /* 0x000fe200000e0000 */
[----:B------:R-:W-:Y:S01]  /*4ec0*/  UMOV UR6, 0x0 ;  /* 0x0000000000067882 */ /* 0x000fe20000000000 */
[----:B------:R-:W-:Y:S01]  /*4ed0*/  R2UR UR18, R22 ;  /* 0x00000000161272ca */ /* 0x000fe200000e0000 */
[----:B------:R-:W-:Y:S01]  /*4ee0*/  UMOV UR7, 0x10000000 ;  /* 0x1000000000077882 */ /* 0x000fe20000000000 */
[----:B------:R-:W-:Y:S01]  /*4ef0*/  ISETP.GT.AND P3, PT, R15, 0x1, PT ;  /* 0x000000010f00780c */ /* 0x000fe20003f64270 */
[----:B------:R-:W-:Y:S01]  /*4f00*/  UMOV UR24, 0x30000 ;  /* 0x0003000000187882 */ /* 0x000fe20000000000 */
[----:B------:R-:W-:Y:S01]  /*4f10*/  ISETP.NE.AND P1, PT, R4, 0x3, PT ;  /* 0x000000030400780c */ /* 0x000fe20003f25270 */
[----:B------:R-:W-:Y:S01]  /*4f20*/  UIADD3 UR13, UR5, 0x100, URZ ;  /* 0x00000100050d7890 */ /* 0x000fe2000fffe03f */
[----:B------:R-:W-:Y:S01]  /*4f30*/  VIADD R14, R14, 0x20 ;  /* 0x000000200e0e7836 */ /* 0x000fe20000000000 */
[----:B------:R-:W-:Y:S01]  /*4f40*/  UIADD3.X UR5, URZ, UR21, URZ, UP0, !UPT ;  /* 0x000000153f057290 */ /* 0x000fe200087fe43f */
[----:B------:R-:W-:Y:S01]  /*4f50*/  SEL R12, RZ, 0x1, P1 ;  /* 0x00000001ff0c7807 */ /* 0x000fe20000800000 */
[----:B------:R-:W-:Y:S01]  /*4f60*/  UIADD3 UR14, UR8, 0x3100, URZ ;  /* 0x00003100080e7890 */ /* 0x000fe2000fffe03f */
[----:B------:R-:W-:-:S02]  /*4f70*/  SEL R4, R4, RZ, P1 ;  /* 0x000000ff04047207 */ /* 0x000fc40000800000 */
[----:B------:R-:W-:Y:S01]  /*4f80*/  UMOV UR8, UR13 ;  /* 0x0000000d00087c82 */ /* 0x000fe20008000000 */
[----:B------:R-:W-:-:S03]  /*4f90*/  LOP3.LUT R3, R3, R12, RZ, 0x3c, !PT ;  /* 0x0000000c03037212 */ /* 0x000fc600078e3cff */
[----:B------:R0:W-:Y:S02]  /*4fa0*/  UTMALDG.3D [UR8], [UR4], desc[UR6] ;  /* 0x00000608040075b4 */ /* 0x0001e40008011000 */
[----:B0-----:R-:W-:Y:S01]  /*4fb0*/  UMOV UR8, UR14 ;  /* 0x0000000e00087c82 */ /* 0x001fe20008000000 */
[----:B------:R-:W-:Y:S02]  /*4fc0*/  UMOV UR11, UR18 ;  /* 0x00000012000b7c82 */ /* 0x000fe40008000000 */
[----:B------:R0:W-:Y:S02]  /*4fd0*/  UTMALDG.3D.MULTICAST [UR8], [UR22], UR24, desc[UR6] ;  /* 0x00000608160073b4 */ /* 0x0001e40008011818 */
[----:B0-----:R-:W-:Y:S05]  /*4fe0*/  @P3 BRA `(.L_x_110) ;  /* 0xfffffffc00403947 */ /* 0x001fea000383ffff */
.L_x_106:
[----:B------:R-:W-:Y:S05]  /*4ff0*/  BSYNC B1 ;  /* 0x0000000000017941 */ /* 0x000fea0003800000 */
.L_x_105:
[----:B------:R-:W2:Y:S01]  /*5000*/  LDL.64 R12, [R1] ;  /* 0x00000000010c7983 */ /* 0x000ea20000100a00 */
[----:B------:R-:W-:Y:S01]  /*5010*/  LOP3.LUT P4, RZ, R9, 0xff, RZ, 0xc0, !PT ;  /* 0x000000ff09ff7812 */ /* 0x000fe2000788c0ff */
[----:B------:R-:W-:Y:S01]  /*5020*/  VIADD R8, R8, UR40 ;  /* 0x0000002808087c36 */ /* 0x000fe20008000000 */
[----:B------:R-:W-:Y:S01]  /*5030*/  ULDC.64 UR4, c[0x0][0x650] ;  /* 0x0001940000047ab9 */ /* 0x000fe20000000a00 */
[----:B------:R-:W-:Y:S01]  /*5040*/  IMAD.U32 R5, RZ, RZ, UR40 ;  /* 0x00000028ff057e24 */ /* 0x000fe2000f8e00ff */
[----:B------:R-:W-:Y:S01]  /*5050*/  UISETP.GE.U32.AND UP0, UPT, UR40, 0x3, UPT ;  /* 0x000000032800788c */ /* 0x000fe2000bf06070 */
[----:B------:R-:W-:Y:S01]  /*5060*/  BSSY B1, `(.L_x_111) ;  /* 0x0000070000017945 */ /* 0x000fe20003800000 */
[----:B------:R-:W-:Y:S01]  /*5070*/  ISETP.GT.U32.AND P1, PT, R8, 0x2, PT ;  /* 0x000000020800780c */ /* 0x000fe20003f24070 */
[----:B------:R-:W-:Y:S01]  /*5080*/  IMAD.MOV.U32 R19, RZ, RZ, -0x1 ;  /* 0xffffffffff137424 */ /* 0x000fe200078e00ff */
[----:B------:R-:W-:Y:S01]  /*5090*/  PRMT R9, RZ, 0x7610, R9 ;  /* 0x00007610ff097816 */ /* 0x000fe20000000009 */
[----:B------:R-:W-:Y:S01]  /*50a0*/  IMAD.MOV.U32 R22, RZ, RZ, -0x1 ;  /* 0xffffffffff167424 */ /* 0x000fe200078e00ff */
[----:B------:R-:W-:-:S02]  /*50b0*/  ISETP.LT.U32.AND P1, PT, R5, 0x3, P1 ;  /* 0x000000030500780c */ /* 0x000fc40000f21070 */
[----:B------:R-:W-:Y:S01]  /*50c0*/  PLOP3.LUT P3, PT, PT, PT, UP0, 0x80, 0x0 ;  /* 0x000000000000781c */ /* 0x000fe20003f6f008 */
[----:B------:R-:W0:Y:S01]  /*50d0*/  @P4 S2R R3, SR_CgaCtaId ;  /* 0x0000000000034919 */ /* 0x000e220000008800 */
[----:B------:R-:W-:-:S04]  /*50e0*/  @P4 MOV R2, 0x400 ;  /* 0x0000040000024802 */ /* 0x000fc80000000f00 */
[----:B0-----:R-:W-:Y:S01]  /*50f0*/  @P4 LEA R4, R3, R2, 0x18 ;  /* 0x0000000203044211 */ /* 0x001fe200078ec0ff */
[----:B------:R-:W-:-:S03]  /*5100*/  IMAD.WIDE.U32 R2, R8, -0x55555555, RZ ;  /* 0xaaaaaaab08027825 */ /* 0x000fc600078e00ff */
[----:B------:R0:W-:Y:S01]  /*5110*/  @P4 SYNCS.ARRIVE.TRANS64.A1T0 RZ, [R4+URZ+0x68], RZ ;  /* 0x000068ff04ff49a7 */ /* 0x0001e2000810003f */
[----:B------:R-:W-:Y:S01]  /*5120*/  IMAD.MOV.U32 R2, RZ, RZ, -0x1 ;  /* 0xffffffffff027424 */ /* 0x000fe200078e00ff */
[----:B------:R-:W-:Y:S02]  /*5130*/  SHF.R.U32.HI R5, RZ, 0x1, R3 ;  /* 0x00000001ff057819 */ /* 0x000fe40000011603 */
[----:B------:R-:W-:-:S03]  /*5140*/  SEL R3, RZ, 0x1, !P1 ;  /* 0x00000001ff037807 */ /* 0x000fc60004800000 */
[----:B------:R-:W-:Y:S01]  /*5150*/  IMAD R8, R5, -0x3, R8 ;  /* 0xfffffffd05087824 */ /* 0x000fe200078e0208 */
[----:B------:R-:W-:Y:S02]  /*5160*/  LOP3.LUT R0, R0, R3, RZ, 0x3c, !PT ;  /* 0x0000000300007212 */ /* 0x000fe400078e3cff */
[----:B------:R-:W-:Y:S02]  /*5170*/  PRMT R3, RZ, 0x7610, R3 ;  /* 0x00007610ff037816 */ /* 0x000fe40000000003 */
[----:B------:R-:W-:Y:S02]  /*5180*/  @P3 LOP3.LUT R0, R0, 0x1, R5, 0x78, !PT ;  /* 0x0000000100003812 */ /* 0x000fe400078e7805 */
[----:B--2---:R-:W-:-:S04]  /*5190*/  IADD3 R18, P4, R18, R12, RZ ;  /* 0x0000000c12127210 */ /* 0x004fc80007f9e0ff */
[----:B------:R-:W-:Y:S01]  /*51a0*/  ISETP.GE.U32.AND P1, PT, R18, UR4, PT ;  /* 0x0000000412007c0c */ /* 0x000fe2000bf26070 */
[----:B------:R-:W-:-:S05]  /*51b0*/  IMAD.X R17, R17, 0x1, R23, P4 ;  /* 0x0000000111117824 */ /* 0x000fca00020e0617 */
[----:B------:R-:W-:-:S13]  /*51c0*/  ISETP.GE.U32.AND.EX P1, PT, R17, UR5, PT, P1 ;  /* 0x0000000511007c0c */ /* 0x000fda000bf26110 */
[----:B0-----:R-:W-:Y:S05]  /*51d0*/  @P1 BRA `(.L_x_112) ;  /* 0x0000000400601947 */ /* 0x001fea0003800000 */
[----:B------:R-:W0:Y:S01]  /*51e0*/  S2R R12, SR_CTAID.X ;  /* 0x00000000000c7919 */ /* 0x000e220000002500 */
[----:B------:R-:W-:Y:S01]  /*51f0*/  ULDC.64 UR4, c[0x0][0x628] ;  /* 0x00018a0000047ab9 */ /* 0x000fe20000000a00 */
[----:B------:R-:W-:Y:S01]  /*5200*/  ULDC UR7, c[0x0][0x630] ;  /* 0x00018c0000077ab9 */ /* 0x000fe20000000800 */
[----:B------:R-:W-:Y:S01]  /*5210*/  ISETP.NE.U32.AND P1, PT, RZ, UR4, PT ;  /* 0x00000004ff007c0c */ /* 0x000fe2000bf25070 */
[----:B------:R-:W1:Y:S01]  /*5220*/  S2R R13, SR_CTAID.Y ;  /* 0x00000000000d7919 */ /* 0x000e620000002600 */
[----:B------:R-:W-:Y:S01]  /*5230*/  ULDC UR8, c[0x0][0x150] ;  /* 0x0000540000087ab9 */ /* 0x000fe20000000800 */
[----:B------:R-:W-:Y:S01]  /*5240*/  IMAD.MOV.U32 R2, RZ, RZ, R18 ;  /* 0x000000ffff027224 */ /* 0x000fe200078e0012 */
[----:B------:R-:W-:Y:S01]  /*5250*/  ISETP.NE.AND.EX P1, PT, RZ, UR5, PT, P1 ;  /* 0x00000005ff007c0c */ /* 0x000fe2000bf25310 */
[----:B------:R-:W-:Y:S01]  /*5260*/  IMAD.MOV.U32 R3, RZ, RZ, R17 ;  /* 0x000000ffff037224 */ /* 0x000fe200078e0011 */
[----:B0-----:R-:W-:-:S11]  /*5270*/  I2FP.F32.U32 R14, R12 ;  /* 0x0000000c000e7245 */ /* 0x001fd60000201000 */
[----:B------:R-:W-:Y:S05]  /*5280*/  @!P1 BRA `(.L_x_113) ;  /* 0x0000000000289947 */ /* 0x000fea0003800000 */
[----:B------:R-:W-:Y:S02]  /*5290*/  ULDC UR6, c[0x0][0x634] ;  /* 0x00018d0000067ab9 */ /* 0x000fe40000000800 */
[----:B------:R-:W-:-:S05]  /*52a0*/  IADD3 R3, P1, R18, UR6, RZ ;  /* 0x0000000612037c10 */ /* 0x000fca000ff3e0ff */
[----:B------:R-:W-:-:S04]  /*52b0*/  IMAD.X R11, RZ, RZ, R17, P1 ;  /* 0x000000ffff0b7224 */ /* 0x000fc800008e0611 */
[----:B------:R-:W-:-:S04]  /*52c0*/  IMAD.WIDE.U32 R4, R11, UR4, RZ ;  /* 0x000000040b047c25 */ /* 0x000fc8000f8e00ff */
[----:B------:R-:W-:-:S04]  /*52d0*/  IMAD.WIDE.U32 R4, P1, R3, UR5, R4 ;  /* 0x0000000503047c25 */ /* 0x000fc8000f820004 */
[----:B------:R-:W-:-:S04]  /*52e0*/  IMAD.WIDE.U32 R2, R3, UR4, RZ ;  /* 0x0000000403027c25 */ /* 0x000fc8000f8e00ff */
[----:B------:R-:W-:Y:S01]  /*52f0*/  IMAD.MOV.U32 R2, RZ, RZ, R5 ;  /* 0x000000ffff027224 */ /* 0x000fe200078e0005 */
[----:B------:R-:W-:Y:S01]  /*5300*/  IADD3 RZ, P3, R3, R4, RZ ;  /* 0x0000000403ff7210 */ /* 0x000fe20007f7e0ff */
[----:B------:R-:W-:-:S04]  /*5310*/  IMAD.X R3, RZ, RZ, RZ, P1 ;  /* 0x000000ffff037224 */ /* 0x000fc800008e06ff */
[----:B------:R-:W-:-:S08]  /*5320*/  IMAD.WIDE.U32.X R2, R11, UR5, R2, P3 ;  /* 0x000000050b027c25 */ /* 0x000fd000098e0402 */
.L_x_113:
[----:B------:R-:W0:Y:S01]  /*5330*/  LDC R21, c[0x0][0x65c] ;  /* 0x00019700ff157b82 */ /* 0x000e220000000800 */
[--C-:B------:R-:W-:Y:S01]  /*5340*/  SHF.R.U64 R11, R2, UR7, R3.reuse ;  /* 0x00000007020b7c19 */ /* 0x100fe20008001203 */
[----:B------:R-:W-:Y:S01]  /*5350*/  FMUL R14, R14, UR8 ;  /* 0x000000080e0e7c20 */ /* 0x000fe20008400000 */
[----:B------:R-:W-:Y:S01]  /*5360*/  SHF.R.U32.HI R2, RZ, UR7, R3 ;  /* 0x00000007ff027c19 */ /* 0x000fe20008011603 */
[----:B------:R-:W-:Y:S01]  /*5370*/  ULDC UR6, c[0x0][0x154] ;  /* 0x0000550000067ab9 */ /* 0x000fe20000000800 */
[----:B------:R-:W-:Y:S01]  /*5380*/  IADD3 R15, P1, RZ, -R11, RZ ;  /* 0x8000000bff0f7210 */ /* 0x000fe20007f3e0ff */
[----:B------:R-:W-:Y:S01]  /*5390*/  ULDC.64 UR4, c[0x0][0x620] ;  /* 0x0001880000047ab9 */ /* 0x000fe20000000a00 */
[----:B-1----:R-:W-:Y:S01]  /*53a0*/  I2FP.F32.U32 R3, R13 ;  /* 0x0000000d00037245 */ /* 0x002fe20000201000 */
[----:B------:R-:W1:Y:S01]  /*53b0*/  LDC R19, c[0x0][0x144] ;  /* 0x00005100ff137b82 */ /* 0x000e620000000800 */
[----:B------:R-:W2:Y:S01]  /*53c0*/  F2I.U32.TRUNC.NTZ R14, R14 ;  /* 0x0000000e000e7305 */ /* 0x000ea2000020f000 */
[----:B------:R-:W-:-:S02]  /*53d0*/  IMAD.X R2, RZ, RZ, ~R2, P1 ;  /* 0x000000ffff027224 */ /* 0x000fc400008e0e02 */
[----:B------:R-:W-:Y:S01]  /*53e0*/  FMUL R4, R3, UR6 ;  /* 0x0000000603047c20 */ /* 0x000fe20008400000 */
[----:B------:R-:W-:Y:S01]  /*53f0*/  IMAD.MOV.U32 R3, RZ, RZ, R17 ;  /* 0x000000ffff037224 */ /* 0x000fe200078e0011 */
[----:B------:R-:W-:Y:S01]  /*5400*/  ULDC.64 UR6, c[0x0][0x640] ;  /* 0x0001900000067ab9 */ /* 0x000fe20000000a00 */
[----:B------:R-:W-:Y:S01]  /*5410*/  IMAD R2, R2, UR4, RZ ;  /* 0x0000000402027c24 */ /* 0x000fe2000f8e02ff */
[----:B------:R-:W3:Y:S01]  /*5420*/  LDC R20, c[0x0][0x148] ;  /* 0x00005200ff147b82 */ /* 0x000ee20000000800 */
[----:B------:R-:W-:Y:S01]  /*5430*/  ISETP.NE.U32.AND P1, PT, RZ, UR6, PT ;  /* 0x00000006ff007c0c */ /* 0x000fe2000bf25070 */
[----:B------:R-:W4:Y:S01]  /*5440*/  F2I.U32.TRUNC.NTZ R4, R4 ;  /* 0x0000000400047305 */ /* 0x000f22000020f000 */
[----:B------:R-:W-:Y:S02]  /*5450*/  IMAD R5, R15, UR5, R2 ;  /* 0x000000050f057c24 */ /* 0x000fe4000f8e0202 */
[----:B------:R-:W-:Y:S01]  /*5460*/  IMAD.MOV.U32 R2, RZ, RZ, R18 ;  /* 0x000000ffff027224 */ /* 0x000fe200078e0012 */
[----:B------:R-:W-:-:S02]  /*5470*/  ISETP.NE.AND.EX P1, PT, RZ, UR7, PT, P1 ;  /* 0x00000007ff007c0c */ /* 0x000fc4000bf25310 */
[----:B0-----:R-:W-:Y:S01]  /*5480*/  ISETP.NE.AND P4, PT, R21, 0x1, PT ;  /* 0x000000011500780c */ /* 0x001fe20003f85270 */
[----:B------:R-:W-:Y:S01]  /*5490*/  IMAD.WIDE.U32 R2, R15, UR4, R2 ;  /* 0x000000040f027c25 */ /* 0x000fe2000f8e0002 */
[----:B------:R-:W-:-:S03]  /*54a0*/  ULDC UR4, c[0x0][0x618] ;  /* 0x0001860000047ab9 */ /* 0x000fc60000000800 */
[----:B--2---:R-:W-:Y:S02]  /*54b0*/  IMAD.MOV R14, RZ, RZ, -R14 ;  /* 0x000000ffff0e7224 */ /* 0x004fe400078e0a0e */
[----:B------:R-:W-:Y:S02]  /*54c0*/  IMAD.IADD R3, R3, 0x1, R5 ;  /* 0x0000000103037824 */ /* 0x000fe400078e0205 */
[----:B-1----:R-:W-:-:S03]  /*54d0*/  IMAD R12, R19, R14, R12 ;  /* 0x0000000e130c7224 */ /* 0x002fc600078e020c */
[--C-:B------:R-:W-:Y:S01]  /*54e0*/  SHF.R.U64 R14, R2, UR4, R3.reuse ;  /* 0x00000004020e7c19 */ /* 0x100fe20008001203 */
[----:B----4-:R-:W-:Y:S01]  /*54f0*/  IMAD.MOV R2, RZ, RZ, -R4 ;  /* 0x000000ffff027224 */ /* 0x010fe200078e0a04 */
[----:B------:R-:W-:Y:S01]  /*5500*/  SHF.R.U32.HI R3, RZ, UR4, R3 ;  /* 0x00000004ff037c19 */ /* 0x000fe20008011603 */
[----:B------:R-:W-:Y:S02]  /*5510*/  ULDC UR4, c[0x0][0x608] ;  /* 0x0001820000047ab9 */ /* 0x000fe40000000800 */
[----:B---3--:R-:W-:Y:S01]  /*5520*/  @P4 IMAD R12, R20, R2, R13 ;  /* 0x00000002140c4224 */ /* 0x008fe200078e020d */
[--C-:B------:R-:W-:Y:S02]  /*5530*/  SHF.R.U64 R19, R14, UR4, R3.reuse ;  /* 0x000000040e137c19 */ /* 0x100fe40008001203 */
[----:B------:R-:W-:Y:S01]  /*5540*/  SHF.R.U32.HI R2, RZ, UR4, R3 ;  /* 0x00000004ff027c19 */ /* 0x000fe20008011603 */
[----:B------:R-:W-:-:S03]  /*5550*/  ULDC UR4, c[0x0][0x658] ;  /* 0x0001960000047ab9 */ /* 0x000fc60000000800 */
[--C-:B------:R-:W-:Y:S02]  /*5560*/  SHF.R.U64 R13, R19, UR4, R2.reuse ;  /* 0x00000004130d7c19 */ /* 0x100fe40008001202 */
[----:B------:R-:W-:-:S03]  /*5570*/  SHF.R.U32.HI R2, RZ, UR4, R2 ;  /* 0x00000004ff027c19 */ /* 0x000fc60008011602 */
[----:B------:R-:W-:Y:S02]  /*5580*/  IMAD.MOV.U32 R4, RZ, RZ, R13 ;  /* 0x000000ffff047224 */ /* 0x000fe400078e000d */
[----:B------:R-:W-:Y:S01]  /*5590*/  IMAD.MOV.U32 R3, RZ, RZ, R2 ;  /* 0x000000ffff037224 */ /* 0x000fe200078e0002 */
[----:B------:R-:W-:Y:S06]  /*55a0*/  @!P1 BRA `(.L_x_114) ;  /* 0x00000000002c9947 */ /* 0x000fec0003800000 */
        /* <DEDUP_REMOVED lines=9> */
[----:B------:R-:W-:-:S04]  /*5640*/  IMAD.WIDE.U32.X R2, R15, UR7, R2, P3 ;  /* 0x000000070f027c25 */ /* 0x000fc800098e0402 */
[----:B------:R-:W-:-:S07]  /*5650*/  IMAD.MOV.U32 R4, RZ, RZ, R2 ;  /* 0x000000ffff047224 */ /* 0x000fce00078e0002 */
.L_x_114:
[----:B------:R-:W-:Y:S01]  /*5660*/  ULDC UR4, c[0x0][0x648] ;  /* 0x0001920000047ab9 */ /* 0x000fe20000000800 */
[----:B------:R-:W-:Y:S01]  /*5670*/  LOP3.LUT R2, R19, UR16, RZ, 0xc0, !PT ;  /* 0x0000001013027c12 */ /* 0x000fe2000f8ec0ff */
[----:B------:R-:W-:Y:S01]  /*5680*/  ULDC UR5, c[0x0][0x610] ;  /* 0x0001840000057ab9 */ /* 0x000fe20000000800 */
[----:B------:R-:W-:Y:S01]  /*5690*/  SHF.R.U64 R3, R4, UR4, R3 ;  /* 0x0000000404037c19 */ /* 0x000fe20008001203 */
[----:B------:R-:W-:Y:S01]  /*56a0*/  ULDC UR4, c[0x0][0x638] ;  /* 0x00018e0000047ab9 */ /* 0x000fe20000000800 */
[----:B------:R-:W-:-:S03]  /*56b0*/  LOP3.LUT R14, R14, UR15, RZ, 0xc0, !PT ;  /* 0x0000000f0e0e7c12 */ /* 0x000fc6000f8ec0ff */
[----:B------:R-:W-:Y:S02]  /*56c0*/  IMAD.MOV R4, RZ, RZ, -R3 ;  /* 0x000000ffff047224 */ /* 0x000fe400078e0a03 */
[----:B------:R-:W-:Y:S02]  /*56d0*/  IMAD R3, R3, UR17, R2 ;  /* 0x0000001103037c24 */ /* 0x000fe4000f8e0202 */
[----:B------:R-:W-:Y:S01]  /*56e0*/  IMAD R13, R4, UR4, R13 ;  /* 0x00000004040d7c24 */ /* 0x000fe2000f8e020d */
[----:B------:R-:W-:Y:S01]  /*56f0*/  ULDC UR4, c[0x0][0x600] ;  /* 0x0001800000047ab9 */ /* 0x000fe20000000800 */
[----:B------:R-:W-:Y:S02]  /*5700*/  IMAD R12, R3, UR5, R12 ;  /* 0x00000005030c7c24 */ /* 0x000fe4000f8e020c */
[----:B------:R-:W-:Y:S02]  /*5710*/  IMAD R13, R13, UR4, R14 ;  /* 0x000000040d0d7c24 */ /* 0x000fe4000f8e020e */
[----:B------:R-:W-:-:S02]  /*5720*/  IMAD.MOV.U32 R3, RZ, RZ, 0x1 ;  /* 0x00000001ff037424 */ /* 0x000fc400078e00ff */
[----:B------:R-:W-:Y:S01]  /*5730*/  IMAD.MOV.U32 R2, RZ, RZ, R11 ;  /* 0x000000ffff027224 */ /* 0x000fe200078e000b */
[----:B------:R-:W-:Y:S02]  /*5740*/  SEL R22, R13, R12, !P4 ;  /* 0x0000000c0d167207 */ /* 0x000fe40006000000 */
[----:B------:R-:W-:-:S07]  /*5750*/  SEL R19, R12, R13, !P4 ;  /* 0x0000000d0c137207 */ /* 0x000fce0006000000 */
.L_x_112:
[----:B------:R-:W-:Y:S05]  /*5760*/  BSYNC B1 ;  /* 0x0000000000017941 */ /* 0x000fea0003800000 */
.L_x_111:
[----:B------:R-:W-:-:S13]  /*5770*/  LOP3.LUT P1, RZ, R3, 0xff, RZ, 0xc0, !PT ;  /* 0x000000ff03ff7812 */ /* 0x000fda000782c0ff */
[----:B------:R-:W-:Y:S05]  /*5780*/  @P1 BRA `(.L_x_115) ;  /* 0xfffffff400241947 */ /* 0x000fea000383ffff */
[----:B------:R-:W-:Y:S05]  /*5790*/  BSYNC B0 ;  /* 0x0000000000007941 */ /* 0x000fea0003800000 */
.L_x_103:
[----:B------:R-:W-:-:S03]  /*57a0*/  UMOV UR4, 0xffffffff ;  /* 0xffffffff00047882 */ /* 0x000fc60000000000 */
[----:B------:R-:W-:Y:S05]  /*57b0*/  BRA.DIV UR4, `(.L_x_116) ;  /* 0x00000006041c7947 */ /* 0x000fea000b800000 */
[----:B------:R-:W-:-:S13]  /*57c0*/  ELECT P6, URZ, PT ;  /* 0x00000000003f782f */ /* 0x000fda00038c0000 */
.L_x_131:
[----:B------:R-:W-:Y:S04]  /*57d0*/  BSSY B0, `(.L_x_117) ;  /* 0x0000022000007945 */ /* 0x000fe80003800000 */
[----:B------:R-:W-:Y:S05]  /*57e0*/  @!P6 BRA `(.L_x_118) ;  /* 0x000000000080e947 */ /* 0x000fea0003800000 */
[----:B------:R-:W-:-:S04]  /*57f0*/  LOP3.LUT R16, R16, 0x2, RZ, 0xfc, !PT ;  /* 0x0000000210107812 */ /* 0x000fc800078efcff */
[----:B------:R-:W-:-:S13]  /*5800*/  ISETP.NE.AND P0, PT, R16, 0x3, PT ;  /* 0x000000031000780c */ /* 0x000fda0003f05270 */
[----:B------:R-:W-:Y:S05]  /*5810*/  @!P0 BRA `(.L_x_119) ;  /* 0x0000000000048947 */ /* 0x000fea0003800000 */
[----:B------:R-:W-:Y:S01]  /*5820*/  BPT.TRAP 0x1 ;  /* 0x000000040000795c */ /* 0x000fe20000300000 */
.L_x_119:
[----:B------:R-:W0:Y:S01]  /*5830*/  S2R R3, SR_CgaCtaId ;  /* 0x0000000000037919 */ /* 0x000e220000008800 */
[----:B------:R-:W-:-:S04]  /*5840*/  MOV R2, 0x400 ;  /* 0x0000040000027802 */ /* 0x000fc80000000f00 */
[----:B0-----:R-:W-:Y:S02]  /*5850*/  LEA R3, R3, R2, 0x18 ;  /* 0x0000000203037211 */ /* 0x001fe400078ec0ff */
[----:B------:R-:W-:-:S03]  /*5860*/  SHF.L.U32 R2, R0, 0x1f, RZ ;  /* 0x0000001f00027819 */ /* 0x000fc600000006ff */
[----:B------:R-:W-:-:S04]  /*5870*/  VIADD R3, R3, 0x18 ;  /* 0x0000001803037836 */ /* 0x000fc80000000000 */
[C---:B------:R-:W-:Y:S02]  /*5880*/  IMAD R7, R8.reuse, 0x8, R3 ;  /* 0x0000000808077824 */ /* 0x040fe400078e0203 */
[----:B------:R-:W-:Y:S02]  /*5890*/  VIADD R8, R8, 0x1 ;  /* 0x0000000108087836 */ /* 0x000fe40000000000 */
[----:B------:R-:W0:Y:S03]  /*58a0*/  SYNCS.PHASECHK.TRANS64.TRYWAIT P0, [R7+URZ], R2 ;  /* 0x00000002070075a7 */ /* 0x000e26000800017f */
[----:B------:R-:W-:-:S04]  /*58b0*/  ISETP.NE.AND P1, PT, R8, 0x3, PT ;  /* 0x000000030800780c */ /* 0x000fc80003f25270 */
[----:B------:R-:W-:Y:S02]  /*58c0*/  SEL R5, RZ, 0x1, P1 ;  /* 0x00000001ff057807 */ /* 0x000fe40000800000 */
[----:B------:R-:W-:Y:S02]  /*58d0*/  SEL R8, R8, RZ, P1 ;  /* 0x000000ff08087207 */ /* 0x000fe40000800000 */
[----:B------:R-:W-:-:S03]  /*58e0*/  LOP3.LUT R5, R0, R5, RZ, 0x3c, !PT ;  /* 0x0000000500057212 */ /* 0x000fc600078e3cff */
[----:B------:R-:W-:Y:S01]  /*58f0*/  IMAD R9, R8, 0x8, R3 ;  /* 0x0000000808097824 */ /* 0x000fe200078e0203 */
[----:B------:R-:W-:Y:S01]  /*5900*/  SHF.L.U32 R4, R5, 0x1f, RZ ;  /* 0x0000001f05047819 */ /* 0x000fe200000006ff */
[----:B0-----:R-:W-:Y:S06]  /*5910*/  @!P0 BRA `(.L_x_120) ;  /* 0x0000000000e48947 */ /* 0x001fec0003800000 */
.L_x_132:
[----:B------:R-:W1:Y:S01]  /*5920*/  SYNCS.PHASECHK.TRANS64.TRYWAIT P0, [R9+URZ], R4 ;  /* 0x00000004090075a7 */ /* 0x000e62000800017f */
[----:B------:R-:W-:-:S05]  /*5930*/  VIADD R0, R8, 0x1 ;  /* 0x0000000108007836 */ /* 0x000fca0000000000 */
[----:B------:R-:W-:-:S04]  /*5940*/  ISETP.NE.AND P1, PT, R0, 0x3, PT ;  /* 0x000000030000780c */ /* 0x000fc80003f25270 */
[----:B0-----:R-:W-:Y:S02]  /*5950*/  SEL R2, RZ, 0x1, P1 ;  /* 0x00000001ff027807 */ /* 0x001fe40000800000 */
[----:B------:R-:W-:Y:S02]  /*5960*/  SEL R0, R0, RZ, P1 ;  /* 0x000000ff00007207 */ /* 0x000fe40000800000 */
[----:B------:R-:W-:Y:S01]  /*5970*/  LOP3.LUT R2, R5, R2, RZ, 0x3c, !PT ;  /* 0x0000000205027212 */ /* 0x000fe200078e3cff */
[----:B-1----:R-:W-:Y:S06]  /*5980*/  @!P0 BRA `(.L_x_121) ;  /* 0x0000000000dc8947 */ /* 0x002fec0003800000 */
.L_x_133:
[----:B------:R-:W-:Y:S01]  /*5990*/  IMAD R3, R0, 0x8, R3 ;  /* 0x0000000800037824 */ /* 0x000fe200078e0203 */
[----:B------:R-:W-:-:S07]  /*59a0*/  SHF.L.U32 R0, R2, 0x1f, RZ ;  /* 0x0000001f02007819 */ /* 0x000fce00000006ff */
.L_x_122:
[----:B-1----:R1:W2:Y:S02]  /*59b0*/  SYNCS.PHASECHK.TRANS64.TRYWAIT P0, [R3+URZ], R0 ;  /* 0x00000000030075a7 */ /* 0x0022a4000800017f */
[----:B--2---:R-:W-:Y:S05]  /*59c0*/  @!P0 NANOSLEEP.SYNCS 0x989680 ;  /* 0x009896800000895d */ /* 0x004fea0003900000 */
[----:B------:R-:W2:Y:S02]  /*59d0*/  @!P0 SYNCS.PHASECHK.TRANS64 P0, [R3+URZ], R0 ;  /* 0x00000000030085a7 */ /* 0x000ea4000800007f */
[----:B--2---:R-:W-:Y:S05]  /*59e0*/  @!P0 BRA `(.L_x_122) ;  /* 0xfffffffc00f08947 */ /* 0x004fea000383ffff */
.L_x_118:
[----:B------:R-:W-:Y:S05]  /*59f0*/  BSYNC B0 ;  /* 0x0000000000007941 */ /* 0x000fea0003800000 */
.L_x_117:
[----:B------:R-:W-:Y:S05]  /*5a00*/  EXIT ;  /* 0x000000000000794d */ /* 0x000fea0003800000 */
.L_x_19:
[----:B-1----:R1:W2:Y:S02]  /*5a10*/  SYNCS.PHASECHK.TRANS64.TRYWAIT P0, [R65+URZ], R0 ;  /* 0x00000000410075a7 */ /* 0x0022a4000800017f */
[----:B--2---:R-:W-:Y:S05]  /*5a20*/  @!P0 NANOSLEEP.SYNCS 0x989680 ;  /* 0x009896800000895d */ /* 0x004fea0003900000 */
[----:B------:R-:W2:Y:S02]  /*5a30*/  @!P0 SYNCS.PHASECHK.TRANS64 P0, [R65+URZ], R0 ;  /* 0x00000000410085a7 */ /* 0x000ea4000800007f */
[----:B--2---:R-:W-:Y:S05]  /*5a40*/  @!P0 BRA `(.L_x_19) ;  /* 0xfffffffc00f08947 */ /* 0x004fea000383ffff */
[----:B------:R-:W-:Y:S05]  /*5a50*/  BRA `(.L_x_123) ;  /* 0xffffffbc00387947 */ /* 0x000fea000383ffff */
.L_x_24:
[----:B--2---:R2:W3:Y:S02]  /*5a60*/  SYNCS.PHASECHK.TRANS64.TRYWAIT P1, [R3+URZ], R0 ;  /* 0x00000000030075a7 */ /* 0x0044e4000802017f */
[----:B---3--:R-:W-:Y:S05]  /*5a70*/  @!P1 NANOSLEEP.SYNCS 0x989680 ;  /* 0x009896800000995d */ /* 0x008fea0003900000 */
[----:B------:R-:W3:Y:S02]  /*5a80*/  @!P1 SYNCS.PHASECHK.TRANS64 P1, [R3+URZ], R0 ;  /* 0x00000000030095a7 */ /* 0x000ee4000802007f */
[----:B---3--:R-:W-:Y:S05]  /*5a90*/  @!P1 BRA `(.L_x_24) ;  /* 0xfffffffc00f09947 */ /* 0x008fea000383ffff */
[----:B------:R-:W-:Y:S05]  /*5aa0*/  BRA `(.L_x_23) ;  /* 0xffffffbc009c7947 */ /* 0x000fea000383ffff */
.L_x_29:
[----:B--2---:R-:W-:-:S04]  /*5ab0*/  IMAD.U32 R5, RZ, RZ, UR4 ;  /* 0x00000004ff057e24 */ /* 0x004fc8000f8e00ff */
[----:B------:R2:W3:Y:S03]  /*5ac0*/  SYNCS.PHASECHK.TRANS64.TRYWAIT P1, [R5+URZ], R4 ;  /* 0x00000004050075a7 */ /* 0x0004e6000802017f */
[----:B---3--:R-:W-:Y:S05]  /*5ad0*/  @!P1 NANOSLEEP.SYNCS 0x989680 ;  /* 0x009896800000995d */ /* 0x008fea0003900000 */
[----:B------:R-:W3:Y:S02]  /*5ae0*/  @!P1 SYNCS.PHASECHK.TRANS64 P1, [R5+URZ], R4 ;  /* 0x00000004050095a7 */ /* 0x000ee4000802007f */
[----:B---3--:R-:W-:Y:S05]  /*5af0*/  @!P1 BRA `(.L_x_29) ;  /* 0xfffffffc00ec9947 */ /* 0x008fea000383ffff */
[----:B------:R-:W-:Y:S05]  /*5b00*/  BRA `(.L_x_28) ;  /* 0xffffffc000147947 */ /* 0x000fea000383ffff */
.L_x_35:
[----:B-1----:R1:W2:Y:S02]  /*5b10*/  SYNCS.PHASECHK.TRANS64.TRYWAIT P0, [R65+URZ+0x10], R0 ;  /* 0x00001000410075a7 */ /* 0x0022a4000800017f */
[----:B--2---:R-:W-:Y:S05]  /*5b20*/  @!P0 NANOSLEEP.SYNCS 0x989680 ;  /* 0x009896800000895d */ /* 0x004fea0003900000 */
[----:B------:R-:W2:Y:S02]  /*5b30*/  @!P0 SYNCS.PHASECHK.TRANS64 P0, [R65+URZ+0x10], R0 ;  /* 0x00001000410085a7 */ /* 0x000ea4000800007f */
[----:B--2---:R-:W-:Y:S05]  /*5b40*/  @!P0 BRA `(.L_x_35) ;  /* 0xfffffffc00f08947 */ /* 0x004fea000383ffff */
[----:B------:R-:W-:Y:S05]  /*5b50*/  BRA `(.L_x_124) ;  /* 0xffffffc400207947 */ /* 0x000fea000383ffff */
.L_x_104:
[----:B------:R-:W-:Y:S01]  /*5b60*/  BSSY B1, `(.L_x_125) ;  /* 0x0000006000017945 */ /* 0x000fe20003800000 */
[----:B------:R-:W-:-:S07]  /*5b70*/  IMAD.MOV.U32 R15, RZ, RZ, -0x1 ;  /* 0xffffffffff0f7424 */ /* 0x000fce00078e00ff */
[----:B-----5:R-:W-:Y:S05]  /*5b80*/  WARPSYNC.COLLECTIVE R15, `(.L_x_126) ;  /* 0x000000000f0c7348 */ /* 0x020fea0003c00000 */
[----:B------:R-:W-:Y:S02]  /*5b90*/  ELECT P6, UR62, PT ;  /* 0x00000000003e782f */ /* 0x000fe400038c0000 */
[----:B------:R-:W-:Y:S01]  /*5ba0*/  MOV R14, UR62 ;  /* 0x0000003e000e7c02 */ /* 0x000fe20008000f00 */
[----:B-----5:R-:W-:Y:S10]  /*5bb0*/  ENDCOLLECTIVE ;  /* 0x000000000000791b */ /* 0x020ff40003800000 */
.L_x_126:
[----:B------:R-:W-:Y:S05]  /*5bc0*/  BSYNC B1 ;  /* 0x0000000000017941 */ /* 0x000fea0003800000 */
.L_x_125:
[----:B------:R-:W-:Y:S05]  /*5bd0*/  BRA `(.L_x_127) ;  /* 0xfffffff0001c7947 */ /* 0x000fea000383ffff */
.L_x_107:
[----:B0-----:R0:W1:Y:S02]  /*5be0*/  SYNCS.PHASECHK.TRANS64.TRYWAIT P1, [R12+URZ+0x18], R5 ;  /* 0x000018050c0075a7 */ /* 0x001064000802017f */
[----:B-1----:R-:W-:Y:S05]  /*5bf0*/  @!P1 NANOSLEEP.SYNCS 0x989680 ;  /* 0x009896800000995d */ /* 0x002fea0003900000 */
[----:B------:R-:W1:Y:S02]  /*5c00*/  @!P1 SYNCS.PHASECHK.TRANS64 P1, [R12+URZ+0x18], R5 ;  /* 0x000018050c0095a7 */ /* 0x000e64000802007f */
[----:B-1----:R-:W-:Y:S05]  /*5c10*/  @!P1 BRA `(.L_x_107) ;  /* 0xfffffffc00f09947 */ /* 0x002fea000383ffff */
[----:B------:R-:W-:Y:S05]  /*5c20*/  BRA `(.L_x_128) ;  /* 0xfffffff000507947 */ /* 0x000fea000383ffff */
.L_x_116:
[----:B------:R-:W-:Y:S01]  /*5c30*/  BSSY B0, `(.L_x_129) ;  /* 0x0000006000007945 */ /* 0x000fe20003800000 */
[----:B------:R-:W-:-:S07]  /*5c40*/  IMAD.MOV.U32 R15, RZ, RZ, -0x1 ;  /* 0xffffffffff0f7424 */ /* 0x000fce00078e00ff */
[----:B-----5:R-:W-:Y:S05]  /*5c50*/  WARPSYNC.COLLECTIVE R15, `(.L_x_130) ;  /* 0x000000000f0c7348 */ /* 0x020fea0003c00000 */
[----:B------:R-:W-:Y:S02]  /*5c60*/  ELECT P6, UR62, PT ;  /* 0x00000000003e782f */ /* 0x000fe400038c0000 */
[----:B------:R-:W-:Y:S01]  /*5c70*/  MOV R14, UR62 ;  /* 0x0000003e000e7c02 */ /* 0x000fe20008000f00 */
[----:B-----5:R-:W-:Y:S10]  /*5c80*/  ENDCOLLECTIVE ;  /* 0x000000000000791b */ /* 0x020ff40003800000 */
.L_x_130:
[----:B------:R-:W-:Y:S05]  /*5c90*/  BSYNC B0 ;  /* 0x0000000000007941 */ /* 0x000fea0003800000 */
.L_x_129:
[----:B------:R-:W-:Y:S05]  /*5ca0*/  BRA `(.L_x_131) ;  /* 0xfffffff800c87947 */ /* 0x000fea000383ffff */
.L_x_120:
[----:B0-----:R0:W1:Y:S02]  /*5cb0*/  SYNCS.PHASECHK.TRANS64.TRYWAIT P0, [R7+URZ], R2 ;  /* 0x00000002070075a7 */ /* 0x001064000800017f */
[----:B-1----:R-:W-:Y:S05]  /*5cc0*/  @!P0 NANOSLEEP.SYNCS 0x989680 ;  /* 0x009896800000895d */ /* 0x002fea0003900000 */
[----:B------:R-:W1:Y:S02]  /*5cd0*/  @!P0 SYNCS.PHASECHK.TRANS64 P0, [R7+URZ], R2 ;  /* 0x00000002070085a7 */ /* 0x000e64000800007f */
[----:B-1----:R-:W-:Y:S05]  /*5ce0*/  @!P0 BRA `(.L_x_120) ;  /* 0xfffffffc00f08947 */ /* 0x002fea000383ffff */
[----:B------:R-:W-:Y:S05]  /*5cf0*/  BRA `(.L_x_132) ;  /* 0xfffffffc00087947 */ /* 0x000fea000383ffff */
.L_x_121:
[----:B0-----:R0:W1:Y:S02]  /*5d00*/  SYNCS.PHASECHK.TRANS64.TRYWAIT P0, [R9+URZ], R4 ;  /* 0x00000004090075a7 */ /* 0x001064000800017f */
[----:B-1----:R-:W-:Y:S05]  /*5d10*/  @!P0 NANOSLEEP.SYNCS 0x989680 ;  /* 0x009896800000895d */ /* 0x002fea0003900000 */
[----:B------:R-:W1:Y:S02]  /*5d20*/  @!P0 SYNCS.PHASECHK.TRANS64 P0, [R9+URZ], R4 ;  /* 0x00000004090085a7 */ /* 0x000e64000800007f */
[----:B-1----:R-:W-:Y:S05]  /*5d30*/  @!P0 BRA `(.L_x_121) ;  /* 0xfffffffc00f08947 */ /* 0x002fea000383ffff */
[----:B------:R-:W-:Y:S05]  /*5d40*/  BRA `(.L_x_133) ;  /* 0xfffffffc00107947 */ /* 0x000fea000383ffff */
.L_x_134:
[----:B------:R-:W-:-:S00]  /*5d50*/  BRA `(.L_x_134) ;  /* 0xfffffffc00fc7947 */ /* 0x000fc0000383ffff */
[----:B------:R-:W-:-:S00]  /*5d60*/  NOP ;  /* 0x0000000000007918 */ /* 0x000fc00000000000 */
        /* <DEDUP_REMOVED lines=9> */
.L_x_135:


//--------------------- .nv.global.init           --------------------------
	.section	.nv.global.init,"aw",@progbits
.nv.global.init:
	.type		$str$22,@object
	.size		$str$22,($str$23 - $str$22)
$str$22:
        /*0000*/ 	.byte	0x6b, 0x5f, 0x74, 0x69, 0x6c, 0x65, 0x5f, 0x63, 0x6f, 0x75, 0x6e, 0x74, 0x20, 0x3e, 0x3d, 0x20
        /*0010*/ 	.byte	0x31, 0x00
	.type		$str$23,@object
	.size		$str$23,(__unnamed_1 - $str$23)
$str$23:
        /*0012*/ 	.byte	0x2f, 0x74, 0x6d, 0x70, 0x2f, 0x63, 0x75, 0x74, 0x6c, 0x61, 0x73, 0x73, 0x5f, 0x73, 0x77, 0x65
        /*0022*/ 	.byte	0x65, 0x70, 0x5f, 0x73, 0x72, 0x63, 0x2f, 0x69, 0x6e, 0x63, 0x6c, 0x75, 0x64, 0x65, 0x2f, 0x63
        /*0032*/ 	.byte	0x75, 0x74, 0x6c, 0x61, 0x73, 0x73, 0x2f, 0x67, 0x65, 0x6d, 0x6d, 0x2f, 0x63, 0x6f, 0x6c, 0x6c
        /*0042*/ 	.byte	0x65, 0x63, 0x74, 0x69, 0x76, 0x65, 0x2f, 0x73, 0x6d, 0x39, 0x30, 0x5f, 0x6d, 0x6d, 0x61, 0x5f
        /*0052*/ 	.byte	0x74, 0x6d, 0x61, 0x5f, 0x67, 0x6d, 0x6d, 0x61, 0x5f, 0x73, 0x73, 0x5f, 0x77, 0x61, 0x72, 0x70
        /*0062*/ 	.byte	0x73, 0x70, 0x65, 0x63, 0x69, 0x61, 0x6c, 0x69, 0x7a, 0x65, 0x64, 0x2e, 0x68, 0x70, 0x70, 0x00
	.type		__unnamed_1,@object
	.size		__unnamed_1,(.L_0 - __unnamed_1)
__unnamed_1:
        /*0072*/ 	.byte	0x76, 0x6f, 0x69, 0x64, 0x20, 0x63, 0x75, 0x74, 0x6c, 0x61, 0x73, 0x73, 0x3a, 0x3a, 0x67, 0x65
        /* <DEDUP_REMOVED lines=179> */
        /*0bb2*/ 	.byte	0x74, 0x65, 0x3a, 0x3a, 0x69, 0x64, 0x65, 0x6e, 0x74, 0x69, 0x74, 0x79, 0x5d, 0x00
.L_0:


//--------------------- .nv.shared._ZN7cutlass13device_kernelINS_4gemm6kernel13GemmUniversalIN4cute5tupleIJiiiiEEENS1_10collective13CollectiveMmaINS1_34MainloopSm90TmaGmmaWarpSpecializedILi3ENS5_IJNS4_1CILi2EEENSA_ILi1EEESC_EEENS1_32KernelTmaWarpSpecializedPingpongEEENS5_IJNSA_ILi64EEESG_NSA_ILi32EEEEEENS_6half_tENS5_IJlSC_lEEESJ_SK_NS4_8TiledMMAINS4_8MMA_AtomIJNS4_4SM904GMMA25MMA_64x64x16_F32F16F16_SSILNSO_5MajorE0ELSQ_0ELNSO_7ScaleInE1ELSR_1EEEEEENS4_6LayoutINS5_IJSC_SC_SC_EEENS5_IJNSA_ILi0EEESW_SW_EEEEENS5_IJNS4_10UnderscoreESZ_SZ_EEEEENS4_13SM90_TMA_LOADENS4_14ComposedLayoutINS4_7SwizzleILi2ELi4ELi3EEENS4_18smem_ptr_flag_bitsILi16EEENSU_INS5_IJNSA_ILi8EEESH_EEENS5_IJSH_SC_EEEEEEEvNS4_8identityENS4_23SM90_TMA_LOAD_MULTICASTES1C_vS1D_EENS_8epilogue10collective6detail29Sm90TmaWarpSpecializedAdapterINS1H_15DefaultEpilogueISJ_SK_SK_NS1G_6thread17LinearCombinationISJ_Li1EffLNS1L_9ScaleType4KindE0ELNS_15FloatRoundStyleE2ESJ_EENS1_15EpilogueDefaultEEEEEvvEEEEvNT_6ParamsE --------------------------
	.section	.nv.shared._ZN7cutlass13device_kernelINS_4gemm6kernel13GemmUniversalIN4cute5tupleIJiiiiEEENS1_10collective13CollectiveMmaINS1_34MainloopSm90TmaGmmaWarpSpecializedILi3ENS5_IJNS4_1CILi2EEENSA_ILi1EEESC_EEENS1_32KernelTmaWarpSpecializedPingpongEEENS5_IJNSA_ILi64EEESG_NSA_ILi32EEEEEENS_6half_tENS5_IJlSC_lEEESJ_SK_NS4_8TiledMMAINS4_8MMA_AtomIJNS4_4SM904GMMA25MMA_64x64x16_F32F16F16_SSILNSO_5MajorE0ELSQ_0ELNSO_7ScaleInE1ELSR_1EEEEEENS4_6LayoutINS5_IJSC_SC_SC_EEENS5_IJNSA_ILi0EEESW_SW_EEEEENS5_IJNS4_10UnderscoreESZ_SZ_EEEEENS4_13SM90_TMA_LOADENS4_14ComposedLayoutINS4_7SwizzleILi2ELi4ELi3EEENS4_18smem_ptr_flag_bitsILi16EEENSU_INS5_IJNSA_ILi8EEESH_EEENS5_IJSH_SC_EEEEEEEvNS4_8identityENS4_23SM90_TMA_LOAD_MULTICASTES1C_vS1D_EENS_8epilogue10collective6detail29Sm90TmaWarpSpecializedAdapterINS1H_15DefaultEpilogueISJ_SK_SK_NS1G_6thread17LinearCombinationISJ_Li1EffLNS1L_9ScaleType4KindE0ELNS_15FloatRoundStyleE2ESJ_EENS1_15EpilogueDefaultEEEEEvvEEEEvNT_6ParamsE,"aw",@nobits
	.sectionflags	@""
	.align	16
	.zero		1024


//--------------------- .nv.shared.reserved.0     --------------------------
	.section	.nv.shared.reserved.0,"aw",@nobits
	.weak		__nv_reservedSMEM_offset_0_alias
	.size		__nv_reservedSMEM_offset_0_alias, 0, 0
	.other		__nv_reservedSMEM_offset_0_alias,@"STO_CUDA_RESERVED_SHARED STV_DEFAULT"
__nv_reservedSMEM_offset_0_alias:
	.zero		0


//--------------------- .nv.global                --------------------------
	.section	.nv.global,"aw",@nobits
.nv.global:
	.type		_ZN39_INTERNAL_6c153fa0_4_k_cu_d9be056f_35874cute1_E,@object
	.size		_ZN39_INTERNAL_6c153fa0_4_k_cu_d9be056f_35874cute1_E,(_ZN39_INTERNAL_6c153fa0_4_k_cu_d9be056f_35874cuda3std3__45__cpo6cbeginE - _ZN39_INTERNAL_6c153fa0_4_k_cu_d9be056f_35874cute1_E)
_ZN39_INTERNAL_6c153fa0_4_k_cu_d9be056f_35874cute1_E:
	.zero		1
	.type		_ZN39_INTERNAL_6c153fa0_4_k_cu_d9be056f_35874cuda3std3__45__cpo6cbeginE,@object
	.size		_ZN39_INTERNAL_6c153fa0_4_k_cu_d9be056f_35874cuda3std3__45__cpo6cbeginE,(_ZN39_INTERNAL_6c153fa0_4_k_cu_d9be056f_35874cuda3std3__48in_placeE - _ZN39_INTERNAL_6c153fa0_4_k_cu_d9be056f_35874cuda3std3__45__cpo6cbeginE)
_ZN39_INTERNAL_6c153fa0_4_k_cu_d9be056f_35874cuda3std3__45__cpo6cbeginE:
	.zero		1
	.type		_ZN39_INTERNAL_6c153fa0_4_k_cu_d9be056f_35874cuda3std3__48in_placeE,@object
	.size		_ZN39_INTERNAL_6c153fa0_4_k_cu_d9be056f_35874cuda3std3__48in_placeE,(_ZN39_INTERNAL_6c153fa0_4_k_cu_d9be056f_35874cuda3std6ranges3__45__cpo9iter_moveE - _ZN39_INTERNAL_6c153fa0_4_k_cu_d9be056f_35874cuda3std3__48in_placeE)
_ZN39_INTERNAL_6c153fa0_4_k_cu_d9be056f_35874cuda3std3__48in_placeE:
	.zero		1
	.type		_ZN39_INTERNAL_6c153fa0_4_k_cu_d9be056f_35874cuda3std6ranges3__45__cpo9iter_moveE,@object
	.size		_ZN39_INTERNAL_6c153fa0_4_k_cu_d9be056f_35874cuda3std6ranges3__45__cpo9iter_moveE,(_ZN39_INTERNAL_6c153fa0_4_k_cu_d9be056f_35874cuda3std3__45__cpo5beginE - _ZN39_INTERNAL_6c153fa0_4_k_cu_d9be056f_35874cuda3std6ranges3__45__cpo9iter_moveE)
_ZN39_INTERNAL_6c153fa0_4_k_cu_d9be056f_35874cuda3std6ranges3__45__cpo9iter_moveE:
	.zero		1
	.type		_ZN39_INTERNAL_6c153fa0_4_k_cu_d9be056f_35874cuda3std3__45__cpo5beginE,@object
	.size		_ZN39_INTERNAL_6c153fa0_4_k_cu_d9be056f_35874cuda3std3__45__cpo5beginE,(_ZN39_INTERNAL_6c153fa0_4_k_cu_d9be056f_35874cuda3std3__441_GLOBAL__N__6c153fa0_4_k_cu_d9be056f_35876ignoreE - _ZN39_INTERNAL_6c153fa0_4_k_cu_d9be056f_35874cuda3std3__45__cpo5beginE)
_ZN39_INTERNAL_6c153fa0_4_k_cu_d9be056f_35874cuda3std3__45__cpo5beginE:
	.zero		1
	.type		_ZN39_INTERNAL_6c153fa0_4_k_cu_d9be056f_35874cuda3std3__441_GLOBAL__N__6c153fa0_4_k_cu_d9be056f_35876ignoreE,@object
	.size		_ZN39_INTERNAL_6c153fa0_4_k_cu_d9be056f_35874cuda3std3__441_GLOBAL__N__6c153fa0_4_k_cu_d9be056f_35876ignoreE,(_ZN39_INTERNAL_6c153fa0_4_k_cu_d9be056f_35874cute7productE - _ZN39_INTERNAL_6c153fa0_4_k_cu_d9be056f_35874cuda3std3__441_GLOBAL__N__6c153fa0_4_k_cu_d9be056f_35876ignoreE)
_ZN39_INTERNAL_6c153fa0_4_k_cu_d9be056f_35874cuda3std3__441_GLOBAL__N__6c153fa0_4_k_cu_d9be056f_35876ignoreE:
	.zero		1
	.type		_ZN39_INTERNAL_6c153fa0_4_k_cu_d9be056f_35874cute7productE,@object
	.size		_ZN39_INTERNAL_6c153fa0_4_k_cu_d9be056f_35874cute7productE,(_ZN39_INTERNAL_6c153fa0_4_k_cu_d9be056f_35874cuda3std3__45__cpo3endE - _ZN39_INTERNAL_6c153fa0_4_k_cu_d9be056f_35874cute7productE)
_ZN39_INTERNAL_6c153fa0_4_k_cu_d9be056f_35874cute7productE:
	.zero		1
	.type		_ZN39_INTERNAL_6c153fa0_4_k_cu_d9be056f_35874cuda3std3__45__cpo3endE,@object
	.size		_ZN39_INTERNAL_6c153fa0_4_k_cu_d9be056f_35874cuda3std3__45__cpo3endE,(_ZN39_INTERNAL_6c153fa0_4_k_cu_d9be056f_35874cuda3std3__419piecewise_constructE - _ZN39_INTERNAL_6c153fa0_4_k_cu_d9be056f_35874cuda3std3__45__cpo3endE)
_ZN39_INTERNAL_6c153fa0_4_k_cu_d9be056f_35874cuda3std3__45__cpo3endE:
	.zero		1
	.type		_ZN39_INTERNAL_6c153fa0_4_k_cu_d9be056f_35874cuda3std3__419piecewise_constructE,@object
	.size		_ZN39_INTERNAL_6c153fa0_4_k_cu_d9be056f_35874cuda3std3__419piecewise_constructE,(_ZN39_INTERNAL_6c153fa0_4_k_cu_d9be056f_35874cuda3std3__45__cpo4cendE - _ZN39_INTERNAL_6c153fa0_4_k_cu_d9be056f_35874cuda3std3__419piecewise_constructE)
_ZN39_INTERNAL_6c153fa0_4_k_cu_d9be056f_35874cuda3std3__419piecewise_constructE:
	.zero		1
	.type		_ZN39_INTERNAL_6c153fa0_4_k_cu_d9be056f_35874cuda3std3__45__cpo4cendE,@object
	.size		_ZN39_INTERNAL_6c153fa0_4_k_cu_d9be056f_35874cuda3std3__45__cpo4cendE,(_ZN39_INTERNAL_6c153fa0_4_k_cu_d9be056f_35874cuda3std6ranges3__45__cpo4swapE - _ZN39_INTERNAL_6c153fa0_4_k_cu_d9be056f_35874cuda3std3__45__cpo4cendE)
_ZN39_INTERNAL_6c153fa0_4_k_cu_d9be056f_35874cuda3std3__45__cpo4cendE:
	.zero		1
	.type		_ZN39_INTERNAL_6c153fa0_4_k_cu_d9be056f_35874cuda3std6ranges3__45__cpo4swapE,@object
	.size		_ZN39_INTERNAL_6c153fa0_4_k_cu_d9be056f_35874cuda3std6ranges3__45__cpo4swapE,(.L_8 - _ZN39_INTERNAL_6c153fa0_4_k_cu_d9be056f_35874cuda3std6ranges3__45__cpo4swapE)
_ZN39_INTERNAL_6c153fa0_4_k_cu_d9be056f_35874cuda3std6ranges3__45__cpo4swapE:
	.zero		1
.L_8:


//--------------------- .nv.constant0._ZN7cutlass13device_kernelINS_4gemm6kernel13GemmUniversalIN4cute5tupleIJiiiiEEENS1_10collective13CollectiveMmaINS1_34MainloopSm90TmaGmmaWarpSpecializedILi3ENS5_IJNS4_1CILi2EEENSA_ILi1EEESC_EEENS1_32KernelTmaWarpSpecializedPingpongEEENS5_IJNSA_ILi64EEESG_NSA_ILi32EEEEEENS_6half_tENS5_IJlSC_lEEESJ_SK_NS4_8TiledMMAINS4_8MMA_AtomIJNS4_4SM904GMMA25MMA_64x64x16_F32F16F16_SSILNSO_5MajorE0ELSQ_0ELNSO_7ScaleInE1ELSR_1EEEEEENS4_6LayoutINS5_IJSC_SC_SC_EEENS5_IJNSA_ILi0EEESW_SW_EEEEENS5_IJNS4_10UnderscoreESZ_SZ_EEEEENS4_13SM90_TMA_LOADENS4_14ComposedLayoutINS4_7SwizzleILi2ELi4ELi3EEENS4_18smem_ptr_flag_bitsILi16EEENSU_INS5_IJNSA_ILi8EEESH_EEENS5_IJSH_SC_EEEEEEEvNS4_8identityENS4_23SM90_TMA_LOAD_MULTICASTES1C_vS1D_EENS_8epilogue10collective6detail29Sm90TmaWarpSpecializedAdapterINS1H_15DefaultEpilogueISJ_SK_SK_NS1G_6thread17LinearCombinationISJ_Li1EffLNS1L_9ScaleType4KindE0ELNS_15FloatRoundStyleE2ESJ_EENS1_15EpilogueDefaultEEEEEvvEEEEvNT_6ParamsE --------------------------
	.section	.nv.constant0._ZN7cutlass13device_kernelINS_4gemm6kernel13GemmUniversalIN4cute5tupleIJiiiiEEENS1_10collective13CollectiveMmaINS1_34MainloopSm90TmaGmmaWarpSpecializedILi3ENS5_IJNS4_1CILi2EEENSA_ILi1EEESC_EEENS1_32KernelTmaWarpSpecializedPingpongEEENS5_IJNSA_ILi64EEESG_NSA_ILi32EEEEEENS_6half_tENS5_IJlSC_lEEESJ_SK_NS4_8TiledMMAINS4_8MMA_AtomIJNS4_4SM904GMMA25MMA_64x64x16_F32F16F16_SSILNSO_5MajorE0ELSQ_0ELNSO_7ScaleInE1ELSR_1EEEEEENS4_6LayoutINS5_IJSC_SC_SC_EEENS5_IJNSA_ILi0EEESW_SW_EEEEENS5_IJNS4_10UnderscoreESZ_SZ_EEEEENS4_13SM90_TMA_LOADENS4_14ComposedLayoutINS4_7SwizzleILi2ELi4ELi3EEENS4_18smem_ptr_flag_bitsILi16EEENSU_INS5_IJNSA_ILi8EEESH_EEENS5_IJSH_SC_EEEEEEEvNS4_8identityENS4_23SM90_TMA_LOAD_MULTICASTES1C_vS1D_EENS_8epilogue10collective6detail29Sm90TmaWarpSpecializedAdapterINS1H_15DefaultEpilogueISJ_SK_SK_NS1G_6thread17LinearCombinationISJ_Li1EffLNS1L_9ScaleType4KindE0ELNS_15FloatRoundStyleE2ESJ_EENS1_15EpilogueDefaultEEEEEvvEEEEvNT_6ParamsE,"a",@progbits
	.sectionflags	@""
	.align	4
.nv.constant0._ZN7cutlass13device_kernelINS_4gemm6kernel13GemmUniversalIN4cute5tupleIJiiiiEEENS1_10collective13CollectiveMmaINS1_34MainloopSm90TmaGmmaWarpSpecializedILi3ENS5_IJNS4_1CILi2EEENSA_ILi1EEESC_EEENS1_32KernelTmaWarpSpecializedPingpongEEENS5_IJNSA_ILi64EEESG_NSA_ILi32EEEEEENS_6half_tENS5_IJlSC_lEEESJ_SK_NS4_8TiledMMAINS4_8MMA_AtomIJNS4_4SM904GMMA25MMA_64x64x16_F32F16F16_SSILNSO_5MajorE0ELSQ_0ELNSO_7ScaleInE1ELSR_1EEEEEENS4_6LayoutINS5_IJSC_SC_SC_EEENS5_IJNSA_ILi0EEESW_SW_EEEEENS5_IJNS4_10UnderscoreESZ_SZ_EEEEENS4_13SM90_TMA_LOADENS4_14ComposedLayoutINS4_7SwizzleILi2ELi4ELi3EEENS4_18smem_ptr_flag_bitsILi16EEENSU_INS5_IJNSA_ILi8EEESH_EEENS5_IJSH_SC_EEEEEEEvNS4_8identityENS4_23SM90_TMA_LOAD_MULTICASTES1C_vS1D_EENS_8epilogue10collective6detail29Sm90TmaWarpSpecializedAdapterINS1H_15DefaultEpilogueISJ_SK_SK_NS1G_6thread17LinearCombinationISJ_Li1EffLNS1L_9ScaleType4KindE0ELNS_15FloatRoundStyleE2ESJ_EENS1_15EpilogueDefaultEEEEEvvEEEEvNT_6ParamsE:
	.zero		1664


//--------------------- SYMBOLS --------------------------

	.type		.nv.reservedSmem.offset0,@object
	.size		.nv.reservedSmem.offset0,0x4
	.type		__assertfail,@function
